	.target	sm_90a

	.elftype	@"ET_EXEC"


//--------------------- .note.nv.tkinfo           --------------------------
	.section	.note.nv.tkinfo,"",@"SHT_NOTE"
	.sectionflags	@"SHF_NOTE_NV_TKINFO"
	.tkinfo
        /*0018*/ 	.word	0x00000002
        /*0030*/ 	.string	""
        /*0030*/ 	.string	"ptxas"
        /*0030*/ 	.string	"Cuda compilation tools, release 13.0, V13.0.88"
        /*0030*/ 	.string	"Build cuda_13.0.r13.0/compiler.36424714_0"
        /*0030*/ 	.string	"-arch sm_90a -m 64 "



//--------------------- .note.nv.cuinfo           --------------------------
	.section	.note.nv.cuinfo,"",@"SHT_NOTE"
	.sectionflags	@"SHF_NOTE_NV_CUINFO"
        /*0018*/ 	.short	0x0002
        /*001a*/ 	.short	0x005a
        /*001c*/ 	.short	0x0082
	.zero		2


//--------------------- .nv.info                  --------------------------
	.section	.nv.info,"",@"SHT_CUDA_INFO"
	.align	4


	//----- nvinfo : EIATTR_REGCOUNT
	.align		4
        /*0000*/ 	.byte	0x04, 0x2f
        /*0002*/ 	.short	(.L_15 - .L_14)
	.align		4
.L_14:
        /*0004*/ 	.word	index@(_ZN7cutlass13device_kernelINS_4gemm6kernel13GemmUniversalIN4cute5tupleIJiiiiEEENS1_10collective13CollectiveMmaINS1_34MainloopSm90TmaGmmaWarpSpecializedILi7ENS5_IJNS4_1CILi1EEENSA_ILi2EEESB_EEENS1_35KernelTmaWarpSpecializedCooperativeEEENS5_IJNSA_ILi128EEESG_NSA_ILi64EEEEEENS_6half_tENS5_IJSB_llEEESJ_NS5_IJlSB_lEEENS4_8TiledMMAINS4_8MMA_AtomIJNS4_4SM904GMMA26MMA_64x128x16_F32F16F16_SSILNSP_5MajorE1ELSR_0ELNSP_7ScaleInE1ELSS_1EEEEEENS4_6LayoutINS5_IJSC_SB_SB_EEENS5_IJSB_NSA_ILi0EEESX_EEEEENS5_IJNS4_10UnderscoreES10_S10_EEEEENS4_23SM90_TMA_LOAD_MULTICASTENS4_14ComposedLayoutINS4_7SwizzleILi3ELi4ELi3EEENS4_18smem_ptr_flag_bitsILi16EEENSV_INS5_IJSH_NSA_ILi8EEEEEENS5_IJSB_SH_EEEEEEEvNS4_8identityENS4_13SM90_TMA_LOADENS14_IS16_S18_NSV_INS5_IJS19_SH_EEENS5_IJSH_SB_EEEEEEEvS1E_EENS_8epilogue10collective6detail29Sm90TmaWarpSpecializedAdapterINS1M_15DefaultEpilogueISJ_SL_SL_NS1L_6thread17LinearCombinationISJ_Li1EffLNS1Q_9ScaleType4KindE0ELNS_15FloatRoundStyleE2ESJ_EENS1_15EpilogueDefaultEEEEEvvEEEEvNT_6ParamsE)
        /*0008*/ 	.word	0x000000a8


	//----- nvinfo : EIATTR_FRAME_SIZE
	.align		4
.L_15:
        /*000c*/ 	.byte	0x04, 0x11
        /*000e*/ 	.short	(.L_17 - .L_16)
	.align		4
.L_16:
        /*0010*/ 	.word	index@(_ZN7cutlass13device_kernelINS_4gemm6kernel13GemmUniversalIN4cute5tupleIJiiiiEEENS1_10collective13CollectiveMmaINS1_34MainloopSm90TmaGmmaWarpSpecializedILi7ENS5_IJNS4_1CILi1EEENSA_ILi2EEESB_EEENS1_35KernelTmaWarpSpecializedCooperativeEEENS5_IJNSA_ILi128EEESG_NSA_ILi64EEEEEENS_6half_tENS5_IJSB_llEEESJ_NS5_IJlSB_lEEENS4_8TiledMMAINS4_8MMA_AtomIJNS4_4SM904GMMA26MMA_64x128x16_F32F16F16_SSILNSP_5MajorE1ELSR_0ELNSP_7ScaleInE1ELSS_1EEEEEENS4_6LayoutINS5_IJSC_SB_SB_EEENS5_IJSB_NSA_ILi0EEESX_EEEEENS5_IJNS4_10UnderscoreES10_S10_EEEEENS4_23SM90_TMA_LOAD_MULTICASTENS4_14ComposedLayoutINS4_7SwizzleILi3ELi4ELi3EEENS4_18smem_ptr_flag_bitsILi16EEENSV_INS5_IJSH_NSA_ILi8EEEEEENS5_IJSB_SH_EEEEEEEvNS4_8identityENS4_13SM90_TMA_LOADENS14_IS16_S18_NSV_INS5_IJS19_SH_EEENS5_IJSH_SB_EEEEEEEvS1E_EENS_8epilogue10collective6detail29Sm90TmaWarpSpecializedAdapterINS1M_15DefaultEpilogueISJ_SL_SL_NS1L_6thread17LinearCombinationISJ_Li1EffLNS1Q_9ScaleType4KindE0ELNS_15FloatRoundStyleE2ESJ_EENS1_15EpilogueDefaultEEEEEvvEEEEvNT_6ParamsE)
        /*0014*/ 	.word	0x00000000


	//----- nvinfo : EIATTR_MIN_STACK_SIZE
	.align		4
.L_17:
        /*0018*/ 	.byte	0x04, 0x12
        /*001a*/ 	.short	(.L_19 - .L_18)
	.align		4
.L_18:
        /*001c*/ 	.word	index@(_ZN7cutlass13device_kernelINS_4gemm6kernel13GemmUniversalIN4cute5tupleIJiiiiEEENS1_10collective13CollectiveMmaINS1_34MainloopSm90TmaGmmaWarpSpecializedILi7ENS5_IJNS4_1CILi1EEENSA_ILi2EEESB_EEENS1_35KernelTmaWarpSpecializedCooperativeEEENS5_IJNSA_ILi128EEESG_NSA_ILi64EEEEEENS_6half_tENS5_IJSB_llEEESJ_NS5_IJlSB_lEEENS4_8TiledMMAINS4_8MMA_AtomIJNS4_4SM904GMMA26MMA_64x128x16_F32F16F16_SSILNSP_5MajorE1ELSR_0ELNSP_7ScaleInE1ELSS_1EEEEEENS4_6LayoutINS5_IJSC_SB_SB_EEENS5_IJSB_NSA_ILi0EEESX_EEEEENS5_IJNS4_10UnderscoreES10_S10_EEEEENS4_23SM90_TMA_LOAD_MULTICASTENS4_14ComposedLayoutINS4_7SwizzleILi3ELi4ELi3EEENS4_18smem_ptr_flag_bitsILi16EEENSV_INS5_IJSH_NSA_ILi8EEEEEENS5_IJSB_SH_EEEEEEEvNS4_8identityENS4_13SM90_TMA_LOADENS14_IS16_S18_NSV_INS5_IJS19_SH_EEENS5_IJSH_SB_EEEEEEEvS1E_EENS_8epilogue10collective6detail29Sm90TmaWarpSpecializedAdapterINS1M_15DefaultEpilogueISJ_SL_SL_NS1L_6thread17LinearCombinationISJ_Li1EffLNS1Q_9ScaleType4KindE0ELNS_15FloatRoundStyleE2ESJ_EENS1_15EpilogueDefaultEEEEEvvEEEEvNT_6ParamsE)
        /*0020*/ 	.word	0x00000000
.L_19:


//--------------------- .nv.compat                --------------------------
	.section	.nv.compat,"",@"SHT_CUDA_COMPAT_INFO"
	.align	4
        /*0000*/ 	.byte	0x02, 0x09, 0x01, 0x00, 0x02, 0x02, 0x04, 0x00, 0x02, 0x05, 0x05, 0x00, 0x03, 0x07, 0x01, 0x01
        /*0010*/ 	.byte	0x02, 0x03, 0x01, 0x00, 0x02, 0x06, 0x01, 0x00, 0x04, 0x0b, 0x08, 0x00, 0x00, 0x00, 0x00, 0x00
        /*0020*/ 	.byte	0x00, 0x00, 0x00, 0x00


//--------------------- .nv.info._ZN7cutlass13device_kernelINS_4gemm6kernel13GemmUniversalIN4cute5tupleIJiiiiEEENS1_10collective13CollectiveMmaINS1_34MainloopSm90TmaGmmaWarpSpecializedILi7ENS5_IJNS4_1CILi1EEENSA_ILi2EEESB_EEENS1_35KernelTmaWarpSpecializedCooperativeEEENS5_IJNSA_ILi128EEESG_NSA_ILi64EEEEEENS_6half_tENS5_IJSB_llEEESJ_NS5_IJlSB_lEEENS4_8TiledMMAINS4_8MMA_AtomIJNS4_4SM904GMMA26MMA_64x128x16_F32F16F16_SSILNSP_5MajorE1ELSR_0ELNSP_7ScaleInE1ELSS_1EEEEEENS4_6LayoutINS5_IJSC_SB_SB_EEENS5_IJSB_NSA_ILi0EEESX_EEEEENS5_IJNS4_10UnderscoreES10_S10_EEEEENS4_23SM90_TMA_LOAD_MULTICASTENS4_14ComposedLayoutINS4_7SwizzleILi3ELi4ELi3EEENS4_18smem_ptr_flag_bitsILi16EEENSV_INS5_IJSH_NSA_ILi8EEEEEENS5_IJSB_SH_EEEEEEEvNS4_8identityENS4_13SM90_TMA_LOADENS14_IS16_S18_NSV_INS5_IJS19_SH_EEENS5_IJSH_SB_EEEEEEEvS1E_EENS_8epilogue10collective6detail29Sm90TmaWarpSpecializedAdapterINS1M_15DefaultEpilogueISJ_SL_SL_NS1L_6thread17LinearCombinationISJ_Li1EffLNS1Q_9ScaleType4KindE0ELNS_15FloatRoundStyleE2ESJ_EENS1_15EpilogueDefaultEEEEEvvEEEEvNT_6ParamsE --------------------------
	.section	.nv.info._ZN7cutlass13device_kernelINS_4gemm6kernel13GemmUniversalIN4cute5tupleIJiiiiEEENS1_10collective13CollectiveMmaINS1_34MainloopSm90TmaGmmaWarpSpecializedILi7ENS5_IJNS4_1CILi1EEENSA_ILi2EEESB_EEENS1_35KernelTmaWarpSpecializedCooperativeEEENS5_IJNSA_ILi128EEESG_NSA_ILi64EEEEEENS_6half_tENS5_IJSB_llEEESJ_NS5_IJlSB_lEEENS4_8TiledMMAINS4_8MMA_AtomIJNS4_4SM904GMMA26MMA_64x128x16_F32F16F16_SSILNSP_5MajorE1ELSR_0ELNSP_7ScaleInE1ELSS_1EEEEEENS4_6LayoutINS5_IJSC_SB_SB_EEENS5_IJSB_NSA_ILi0EEESX_EEEEENS5_IJNS4_10UnderscoreES10_S10_EEEEENS4_23SM90_TMA_LOAD_MULTICASTENS4_14ComposedLayoutINS4_7SwizzleILi3ELi4ELi3EEENS4_18smem_ptr_flag_bitsILi16EEENSV_INS5_IJSH_NSA_ILi8EEEEEENS5_IJSB_SH_EEEEEEEvNS4_8identityENS4_13SM90_TMA_LOADENS14_IS16_S18_NSV_INS5_IJS19_SH_EEENS5_IJSH_SB_EEEEEEEvS1E_EENS_8epilogue10collective6detail29Sm90TmaWarpSpecializedAdapterINS1M_15DefaultEpilogueISJ_SL_SL_NS1L_6thread17LinearCombinationISJ_Li1EffLNS1Q_9ScaleType4KindE0ELNS_15FloatRoundStyleE2ESJ_EENS1_15EpilogueDefaultEEEEEvvEEEEvNT_6ParamsE,"",@"SHT_CUDA_INFO"
	.sectionflags	@""
	.align	4


	//----- nvinfo : EIATTR_CUDA_API_VERSION
	.align		4
        /*0000*/ 	.byte	0x04, 0x37
        /*0002*/ 	.short	(.L_21 - .L_20)
.L_20:
        /*0004*/ 	.word	0x00000082


	//----- nvinfo : EIATTR_KPARAM_INFO
	.align		4
.L_21:
        /*0008*/ 	.byte	0x04, 0x17
        /*000a*/ 	.short	(.L_23 - .L_22)
.L_22:
        /*000c*/ 	.word	0x00000000
        /*0010*/ 	.short	0x0000
        /*0012*/ 	.short	0x0070
        /*0014*/ 	.byte	0x00, 0xf0, 0x01, 0x10


	//----- nvinfo : EIATTR_SPARSE_MMA_MASK
	.align		4
.L_23:
        /*0018*/ 	.byte	0x03, 0x50
        /*001a*/ 	.short	0x0000


	//----- nvinfo : EIATTR_MAXREG_COUNT
	.align		4
        /*001c*/ 	.byte	0x03, 0x1b
        /*001e*/ 	.short	0x00a8


	//----- nvinfo : EIATTR_NUM_BARRIERS
	.align		4
        /*0020*/ 	.byte	0x02, 0x4c
        /*0022*/ 	.byte	0x01
	.zero		1


	//----- nvinfo : EIATTR_EXTERNS
	.align		4
        /*0024*/ 	.byte	0x04, 0x0f
        /*0026*/ 	.short	(.L_25 - .L_24)


	//   ....[0]....
	.align		4
.L_24:
        /*0028*/ 	.word	index@(__assertfail)


	//----- nvinfo : EIATTR_MERCURY_ISA_VERSION
	.align		4
.L_25:
        /*002c*/ 	.byte	0x03, 0x5f
        /*002e*/ 	.short	0x0101


	//----- nvinfo : EIATTR_INT_WARP_WIDE_INSTR_OFFSETS
	.align		4
        /*0030*/ 	.byte	0x04, 0x31
        /*0032*/ 	.short	(.L_27 - .L_26)


	//   ....[0]....
.L_26:
        /*0034*/ 	.word	0x000004b0


	//   ....[1]....
        /*0038*/ 	.word	0x000004d0


	//   ....[2]....
        /*003c*/ 	.word	0x00000680


	//----- nvinfo : EIATTR_COOP_GROUP_MASK_REGIDS
	.align		4
.L_27:
        /*0040*/ 	.byte	0x04, 0x29
        /*0042*/ 	.short	(.L_29 - .L_28)


	//   ....[0]....
.L_28:
        /*0044*/ 	.word	0xffffffff


	//   ....[1]....
        /*0048*/ 	.word	0xffffffff


	//   ....[2]....
        /*004c*/ 	.word	0xffffffff


	//   ....[3]....
        /*0050*/ 	.word	0xffffffff


	//   ....[4]....
        /*0054*/ 	.word	0xffffffff


	//   ....[5]....
        /*0058*/ 	.word	0xffffffff


	//----- nvinfo : EIATTR_COOP_GROUP_INSTR_OFFSETS
	.align		4
.L_29:
        /*005c*/ 	.byte	0x04, 0x28
        /*005e*/ 	.short	(.L_31 - .L_30)


	//   ....[0]....
.L_30:
        /*0060*/ 	.word	0x00000060


	//   ....[1]....
        /*0064*/ 	.word	0x00000070


	//   ....[2]....
        /*0068*/ 	.word	0x00000130


	//   ....[3]....
        /*006c*/ 	.word	0x00000320


	//   ....[4]....
        /*0070*/ 	.word	0x000007f0


	//   ....[5]....
        /*0074*/ 	.word	0x00001470


	//----- nvinfo : EIATTR_REG_RECONFIG
	.align		4
.L_31:
        /*0078*/ 	.byte	0x01, 0x54
	.zero		2


	//----- nvinfo : EIATTR_SYSCALL_OFFSETS
	.align		4
        /*007c*/ 	.byte	0x04, 0x46
        /*007e*/ 	.short	(.L_33 - .L_32)


	//   ....[0]....
.L_32:
        /*0080*/ 	.word	0x00001650


	//----- nvinfo : EIATTR_MBARRIER_INSTR_OFFSETS
	.align		4
.L_33:
        /*0084*/ 	.byte	0x04, 0x39
        /*0086*/ 	.short	(.L_35 - .L_34)


	//   ....[0]....
.L_34:
        /*0088*/ 	.word	0x00000230
        /*008c*/ 	.word	0x000000ff
        /*0090*/ 	.word	0x00000000
        /*0094*/ 	.short	0x0100
        /*0096*/ 	.byte	0x08
	.zero		1


	//   ....[1]....
        /*0098*/ 	.word	0x00000240
        /*009c*/ 	.word	0x000000ff
        /*00a0*/ 	.word	0x00000038
        /*00a4*/ 	.short	0x0100
        /*00a6*/ 	.byte	0x08
	.zero		1


	//   ....[2]....
        /*00a8*/ 	.word	0x00000250
        /*00ac*/ 	.word	0x000000ff
        /*00b0*/ 	.word	0x00000008
        /*00b4*/ 	.short	0x0100
        /*00b6*/ 	.byte	0x08
	.zero		1


	//   ....[3]....
        /*00b8*/ 	.word	0x00000260
        /*00bc*/ 	.word	0x000000ff
        /*00c0*/ 	.word	0x00000040
        /*00c4*/ 	.short	0x0100
        /*00c6*/ 	.byte	0x08
	.zero		1


	//   ....[4]....
        /*00c8*/ 	.word	0x00000270
        /*00cc*/ 	.word	0x000000ff
        /*00d0*/ 	.word	0x00000010
        /*00d4*/ 	.short	0x0100
        /*00d6*/ 	.byte	0x08
	.zero		1


	//   ....[5]....
        /*00d8*/ 	.word	0x00000280
        /*00dc*/ 	.word	0x000000ff
        /*00e0*/ 	.word	0x00000048
        /*00e4*/ 	.short	0x0100
        /*00e6*/ 	.byte	0x08
	.zero		1


	//   ....[6]....
        /*00e8*/ 	.word	0x00000290
        /*00ec*/ 	.word	0x000000ff
        /*00f0*/ 	.word	0x00000018
        /*00f4*/ 	.short	0x0100
        /*00f6*/ 	.byte	0x08
	.zero		1


	//   ....[7]....
        /*00f8*/ 	.word	0x000002a0
        /*00fc*/ 	.word	0x000000ff
        /*0100*/ 	.word	0x00000050
        /*0104*/ 	.short	0x0100
        /*0106*/ 	.byte	0x08
	.zero		1


	//   ....[8]....
        /*0108*/ 	.word	0x000002b0
        /*010c*/ 	.word	0x000000ff
        /*0110*/ 	.word	0x00000020
        /*0114*/ 	.short	0x0100
        /*0116*/ 	.byte	0x08
	.zero		1


	//   ....[9]....
        /*0118*/ 	.word	0x000002c0
        /*011c*/ 	.word	0x000000ff
        /*0120*/ 	.word	0x00000058
        /*0124*/ 	.short	0x0100
        /*0126*/ 	.byte	0x08
	.zero		1


	//   ....[10]....
        /*0128*/ 	.word	0x000002d0
        /*012c*/ 	.word	0x000000ff
        /*0130*/ 	.word	0x00000028
        /*0134*/ 	.short	0x0100
        /*0136*/ 	.byte	0x08
	.zero		1


	//   ....[11]....
        /*0138*/ 	.word	0x000002e0
        /*013c*/ 	.word	0x000000ff
        /*0140*/ 	.word	0x00000060
        /*0144*/ 	.short	0x0100
        /*0146*/ 	.byte	0x08
	.zero		1


	//   ....[12]....
        /*0148*/ 	.word	0x000002f0
        /*014c*/ 	.word	0x000000ff
        /*0150*/ 	.word	0x00000030
        /*0154*/ 	.short	0x0100
        /*0156*/ 	.byte	0x08
	.zero		1


	//   ....[13]....
        /*0158*/ 	.word	0x00000300
        /*015c*/ 	.word	0x000000ff
        /*0160*/ 	.word	0x00000068
        /*0164*/ 	.short	0x0100
        /*0166*/ 	.byte	0x08
	.zero		1


	//   ....[14]....
        /*0168*/ 	.word	0x00000710
        /*016c*/ 	.word	0x000000ff
        /*0170*/ 	.word	0x00000080
        /*0174*/ 	.short	0x0100
        /*0176*/ 	.byte	0x06
	.zero		1


	//   ....[15]....
        /*0178*/ 	.word	0x000007a0
        /*017c*/ 	.word	0x000000ff
        /*0180*/ 	.word	0x00000088
        /*0184*/ 	.short	0x0100
        /*0186*/ 	.byte	0x06
	.zero		1


	//   ....[16]....
        /*0188*/ 	.word	0x00001710
        /*018c*/ 	.word	0x00000003
        /*0190*/ 	.word	0x00000000
        /*0194*/ 	.short	0x010a
        /*0196*/ 	.byte	0x3f
	.zero		1


	//   ....[17]....
        /*0198*/ 	.word	0x00001770
        /*019c*/ 	.word	0x00000003
        /*01a0*/ 	.word	0x00000000
        /*01a4*/ 	.short	0x010a
        /*01a6*/ 	.byte	0x3f
	.zero		1


	//   ....[18]....
        /*01a8*/ 	.word	0x00001af0
        /*01ac*/ 	.word	0x00000005
        /*01b0*/ 	.word	0x00000000
        /*01b4*/ 	.short	0x010a
        /*01b6*/ 	.byte	0x3f
	.zero		1


	//   ....[19]....
        /*01b8*/ 	.word	0x00001b30
        /*01bc*/ 	.word	0x00000005
        /*01c0*/ 	.word	0x00000000
        /*01c4*/ 	.short	0x010a
        /*01c6*/ 	.byte	0x3f
	.zero		1


	//   ....[20]....
        /*01c8*/ 	.word	0x00001d90
        /*01cc*/ 	.word	0x00000004
        /*01d0*/ 	.word	0x00000000
        /*01d4*/ 	.short	0x0101
        /*01d6*/ 	.byte	0x3f
	.zero		1


	//   ....[21]....
        /*01d8*/ 	.word	0x00001fb0
        /*01dc*/ 	.word	0x00000000
        /*01e0*/ 	.word	0x00000000
        /*01e4*/ 	.short	0x0101
        /*01e6*/ 	.byte	0x3f
	.zero		1


	//   ....[22]....
        /*01e8*/ 	.word	0x000070c0
        /*01ec*/ 	.word	0x00000016
        /*01f0*/ 	.word	0x00000038
        /*01f4*/ 	.short	0x010a
        /*01f6*/ 	.byte	0x3f
	.zero		1


	//   ....[23]....
        /*01f8*/ 	.word	0x00007530
        /*01fc*/ 	.word	0x00000006
        /*0200*/ 	.word	0x00000088
        /*0204*/ 	.short	0x0101
        /*0206*/ 	.byte	0x3f
	.zero		1


	//   ....[24]....
        /*0208*/ 	.word	0x00007c20
        /*020c*/ 	.word	0x00000007
        /*0210*/ 	.word	0x00000000
        /*0214*/ 	.short	0x010a
        /*0216*/ 	.byte	0x3f
	.zero		1


	//   ....[25]....
        /*0218*/ 	.word	0x00007ca0
        /*021c*/ 	.word	0x00000008
        /*0220*/ 	.word	0x00000000
        /*0224*/ 	.short	0x010a
        /*0226*/ 	.byte	0x3f
	.zero		1


	//   ....[26]....
        /*0228*/ 	.word	0x00007d30
        /*022c*/ 	.word	0x00000009
        /*0230*/ 	.word	0x00000000
        /*0234*/ 	.short	0x010a
        /*0236*/ 	.byte	0x3f
	.zero		1


	//   ....[27]....
        /*0238*/ 	.word	0x00007dc0
        /*023c*/ 	.word	0x00000008
        /*0240*/ 	.word	0x00000000
        /*0244*/ 	.short	0x010a
        /*0246*/ 	.byte	0x3f
	.zero		1


	//   ....[28]....
        /*0248*/ 	.word	0x00007e50
        /*024c*/ 	.word	0x00000009
        /*0250*/ 	.word	0x00000000
        /*0254*/ 	.short	0x010a
        /*0256*/ 	.byte	0x3f
	.zero		1


	//   ....[29]....
        /*0258*/ 	.word	0x00007ee0
        /*025c*/ 	.word	0x00000006
        /*0260*/ 	.word	0x00000000
        /*0264*/ 	.short	0x010a
        /*0266*/ 	.byte	0x3f
	.zero		1


	//   ....[30]....
        /*0268*/ 	.word	0x00007f70
        /*026c*/ 	.word	0x00000003
        /*0270*/ 	.word	0x00000000
        /*0274*/ 	.short	0x010a
        /*0276*/ 	.byte	0x3f
	.zero		1


	//   ....[31]....
        /*0278*/ 	.word	0x00007fd0
        /*027c*/ 	.word	0x00000003
        /*0280*/ 	.word	0x00000000
        /*0284*/ 	.short	0x010a
        /*0286*/ 	.byte	0x3f
	.zero		1


	//   ....[32]....
        /*0288*/ 	.word	0x00008020
        /*028c*/ 	.word	0x00000005
        /*0290*/ 	.word	0x00000000
        /*0294*/ 	.short	0x010a
        /*0296*/ 	.byte	0x3f
	.zero		1


	//   ....[33]....
        /*0298*/ 	.word	0x000080f0
        /*029c*/ 	.word	0x00000016
        /*02a0*/ 	.word	0x00000038
        /*02a4*/ 	.short	0x010a
        /*02a6*/ 	.byte	0x3f
	.zero		1


	//   ....[34]....
        /*02a8*/ 	.word	0x000081c0
        /*02ac*/ 	.word	0x00000007
        /*02b0*/ 	.word	0x00000000
        /*02b4*/ 	.short	0x010a
        /*02b6*/ 	.byte	0x3f
	.zero		1


	//   ....[35]....
        /*02b8*/ 	.word	0x00008210
        /*02bc*/ 	.word	0x00000008
        /*02c0*/ 	.word	0x00000000
        /*02c4*/ 	.short	0x010a
        /*02c6*/ 	.byte	0x3f
	.zero		1


	//   ....[36]....
        /*02c8*/ 	.word	0x00008260
        /*02cc*/ 	.word	0x00000009
        /*02d0*/ 	.word	0x00000000
        /*02d4*/ 	.short	0x010a
        /*02d6*/ 	.byte	0x3f
	.zero		1


	//   ....[37]....
        /*02d8*/ 	.word	0x000082b0
        /*02dc*/ 	.word	0x00000008
        /*02e0*/ 	.word	0x00000000
        /*02e4*/ 	.short	0x010a
        /*02e6*/ 	.byte	0x3f
	.zero		1


	//   ....[38]....
        /*02e8*/ 	.word	0x00008300
        /*02ec*/ 	.word	0x00000009
        /*02f0*/ 	.word	0x00000000
        /*02f4*/ 	.short	0x010a
        /*02f6*/ 	.byte	0x3f
	.zero		1


	//   ....[39]....
        /*02f8*/ 	.word	0x00008350
        /*02fc*/ 	.word	0x00000006
        /*0300*/ 	.word	0x00000000
        /*0304*/ 	.short	0x010a
        /*0306*/ 	.byte	0x3f
	.zero		1


	//----- nvinfo : EIATTR_NUM_MBARRIERS
	.align		4
.L_35:
        /*0308*/ 	.byte	0x03, 0x38
        /*030a*/ 	.short	0x0010


	//----- nvinfo : EIATTR_EXIT_INSTR_OFFSETS
	.align		4
        /*030c*/ 	.byte	0x04, 0x1c
        /*030e*/ 	.short	(.L_37 - .L_36)


	//   ....[0]....
.L_36:
        /*0310*/ 	.word	0x000009c0


	//   ....[1]....
        /*0314*/ 	.word	0x000011d0


	//   ....[2]....
        /*0318*/ 	.word	0x00006840


	//   ....[3]....
        /*031c*/ 	.word	0x00006da0


	//   ....[4]....
        /*0320*/ 	.word	0x00007fc0


	//----- nvinfo : EIATTR_MAX_THREADS
	.align		4
.L_37:
        /*0324*/ 	.byte	0x04, 0x05
        /*0326*/ 	.short	(.L_39 - .L_38)
.L_38:
        /*0328*/ 	.word	0x00000180
        /*032c*/ 	.word	0x00000001
        /*0330*/ 	.word	0x00000001


	//----- nvinfo : EIATTR_CRS_STACK_SIZE
	.align		4
.L_39:
        /*0334*/ 	.byte	0x04, 0x1e
        /*0336*/ 	.short	(.L_41 - .L_40)
.L_40:
        /*0338*/ 	.word	0x00000000


	//----- nvinfo : EIATTR_CBANK_PARAM_SIZE
	.align		4
.L_41:
        /*033c*/ 	.byte	0x03, 0x19
        /*033e*/ 	.short	0x0470


	//----- nvinfo : EIATTR_PARAM_CBANK
	.align		4
        /*0340*/ 	.byte	0x04, 0x0a
        /*0342*/ 	.short	(.L_43 - .L_42)
	.align		4
.L_42:
        /*0344*/ 	.word	index@(.nv.constant0._ZN7cutlass13device_kernelINS_4gemm6kernel13GemmUniversalIN4cute5tupleIJiiiiEEENS1_10collective13CollectiveMmaINS1_34MainloopSm90TmaGmmaWarpSpecializedILi7ENS5_IJNS4_1CILi1EEENSA_ILi2EEESB_EEENS1_35KernelTmaWarpSpecializedCooperativeEEENS5_IJNSA_ILi128EEESG_NSA_ILi64EEEEEENS_6half_tENS5_IJSB_llEEESJ_NS5_IJlSB_lEEENS4_8TiledMMAINS4_8MMA_AtomIJNS4_4SM904GMMA26MMA_64x128x16_F32F16F16_SSILNSP_5MajorE1ELSR_0ELNSP_7ScaleInE1ELSS_1EEEEEENS4_6LayoutINS5_IJSC_SB_SB_EEENS5_IJSB_NSA_ILi0EEESX_EEEEENS5_IJNS4_10UnderscoreES10_S10_EEEEENS4_23SM90_TMA_LOAD_MULTICASTENS4_14ComposedLayoutINS4_7SwizzleILi3ELi4ELi3EEENS4_18smem_ptr_flag_bitsILi16EEENSV_INS5_IJSH_NSA_ILi8EEEEEENS5_IJSB_SH_EEEEEEEvNS4_8identityENS4_13SM90_TMA_LOADENS14_IS16_S18_NSV_INS5_IJS19_SH_EEENS5_IJSH_SB_EEEEEEEvS1E_EENS_8epilogue10collective6detail29Sm90TmaWarpSpecializedAdapterINS1M_15DefaultEpilogueISJ_SL_SL_NS1L_6thread17LinearCombinationISJ_Li1EffLNS1Q_9ScaleType4KindE0ELNS_15FloatRoundStyleE2ESJ_EENS1_15EpilogueDefaultEEEEEvvEEEEvNT_6ParamsE)
        /*0348*/ 	.short	0x0210
        /*034a*/ 	.short	0x0470


	//----- nvinfo : EIATTR_SW_WAR
	.align		4
.L_43:
        /*034c*/ 	.byte	0x04, 0x36
        /*034e*/ 	.short	(.L_45 - .L_44)
.L_44:
        /*0350*/ 	.word	0x00000008
.L_45:


//--------------------- .nv.callgraph             --------------------------
	.section	.nv.callgraph,"",@"SHT_CUDA_CALLGRAPH"
	.align	4
	.sectionentsize	8
	.align		4
        /*0000*/ 	.word	0x00000000
	.align		4
        /*0004*/ 	.word	0xffffffff
	.align		4
        /*0008*/ 	.word	index@(_ZN7cutlass13device_kernelINS_4gemm6kernel13GemmUniversalIN4cute5tupleIJiiiiEEENS1_10collective13CollectiveMmaINS1_34MainloopSm90TmaGmmaWarpSpecializedILi7ENS5_IJNS4_1CILi1EEENSA_ILi2EEESB_EEENS1_35KernelTmaWarpSpecializedCooperativeEEENS5_IJNSA_ILi128EEESG_NSA_ILi64EEEEEENS_6half_tENS5_IJSB_llEEESJ_NS5_IJlSB_lEEENS4_8TiledMMAINS4_8MMA_AtomIJNS4_4SM904GMMA26MMA_64x128x16_F32F16F16_SSILNSP_5MajorE1ELSR_0ELNSP_7ScaleInE1ELSS_1EEEEEENS4_6LayoutINS5_IJSC_SB_SB_EEENS5_IJSB_NSA_ILi0EEESX_EEEEENS5_IJNS4_10UnderscoreES10_S10_EEEEENS4_23SM90_TMA_LOAD_MULTICASTENS4_14ComposedLayoutINS4_7SwizzleILi3ELi4ELi3EEENS4_18smem_ptr_flag_bitsILi16EEENSV_INS5_IJSH_NSA_ILi8EEEEEENS5_IJSB_SH_EEEEEEEvNS4_8identityENS4_13SM90_TMA_LOADENS14_IS16_S18_NSV_INS5_IJS19_SH_EEENS5_IJSH_SB_EEEEEEEvS1E_EENS_8epilogue10collective6detail29Sm90TmaWarpSpecializedAdapterINS1M_15DefaultEpilogueISJ_SL_SL_NS1L_6thread17LinearCombinationISJ_Li1EffLNS1Q_9ScaleType4KindE0ELNS_15FloatRoundStyleE2ESJ_EENS1_15EpilogueDefaultEEEEEvvEEEEvNT_6ParamsE)
	.align		4
        /*000c*/ 	.word	index@(__assertfail)
	.align		4
        /*0010*/ 	.word	0x00000000
	.align		4
        /*0014*/ 	.word	0xfffffffe
	.align		4
        /*0018*/ 	.word	0x00000000
	.align		4
        /*001c*/ 	.word	0xfffffffd
	.align		4
        /*0020*/ 	.word	0x00000000
	.align		4
        /*0024*/ 	.word	0xfffffffc


//--------------------- .nv.constant4             --------------------------
	.section	.nv.constant4,"a",@progbits
	.align	8
	.align		8
.nv.constant4:
        /*0000*/ 	.dword	__assertfail
	.align		8
        /*0008*/ 	.dword	__unnamed_1
	.align		8
        /*0010*/ 	.dword	_ZN40_INTERNAL_9e427519_4_k_cu_1ea639cf_379624cuda3std3__45__cpo5beginE
	.align		8
        /*0018*/ 	.dword	_ZN40_INTERNAL_9e427519_4_k_cu_1ea639cf_379624cuda3std3__45__cpo3endE
	.align		8
        /*0020*/ 	.dword	_ZN40_INTERNAL_9e427519_4_k_cu_1ea639cf_379624cuda3std3__45__cpo6cbeginE
	.align		8
        /*0028*/ 	.dword	_ZN40_INTERNAL_9e427519_4_k_cu_1ea639cf_379624cuda3std3__45__cpo4cendE
	.align		8
        /*0030*/ 	.dword	_ZN40_INTERNAL_9e427519_4_k_cu_1ea639cf_379624cuda3std3__442_GLOBAL__N__9e427519_4_k_cu_1ea639cf_379626ignoreE
	.align		8
        /*0038*/ 	.dword	_ZN40_INTERNAL_9e427519_4_k_cu_1ea639cf_379624cuda3std3__419piecewise_constructE
	.align		8
        /*0040*/ 	.dword	_ZN40_INTERNAL_9e427519_4_k_cu_1ea639cf_379624cuda3std3__48in_placeE
	.align		8
        /*0048*/ 	.dword	_ZN40_INTERNAL_9e427519_4_k_cu_1ea639cf_379624cuda3std6ranges3__45__cpo4swapE
	.align		8
        /*0050*/ 	.dword	_ZN40_INTERNAL_9e427519_4_k_cu_1ea639cf_379624cuda3std6ranges3__45__cpo9iter_moveE
	.align		8
        /*0058*/ 	.dword	_ZN40_INTERNAL_9e427519_4_k_cu_1ea639cf_379624cute7productE
	.align		8
        /*0060*/ 	.dword	_ZN40_INTERNAL_9e427519_4_k_cu_1ea639cf_379624cute1_E
	.align		8
        /*0068*/ 	.dword	$str$22
	.align		8
        /*0070*/ 	.dword	$str$23


//--------------------- .text._ZN7cutlass13device_kernelINS_4gemm6kernel13GemmUniversalIN4cute5tupleIJiiiiEEENS1_10collective13CollectiveMmaINS1_34MainloopSm90TmaGmmaWarpSpecializedILi7ENS5_IJNS4_1CILi1EEENSA_ILi2EEESB_EEENS1_35KernelTmaWarpSpecializedCooperativeEEENS5_IJNSA_ILi128EEESG_NSA_ILi64EEEEEENS_6half_tENS5_IJSB_llEEESJ_NS5_IJlSB_lEEENS4_8TiledMMAINS4_8MMA_AtomIJNS4_4SM904GMMA26MMA_64x128x16_F32F16F16_SSILNSP_5MajorE1ELSR_0ELNSP_7ScaleInE1ELSS_1EEEEEENS4_6LayoutINS5_IJSC_SB_SB_EEENS5_IJSB_NSA_ILi0EEESX_EEEEENS5_IJNS4_10UnderscoreES10_S10_EEEEENS4_23SM90_TMA_LOAD_MULTICASTENS4_14ComposedLayoutINS4_7SwizzleILi3ELi4ELi3EEENS4_18smem_ptr_flag_bitsILi16EEENSV_INS5_IJSH_NSA_ILi8EEEEEENS5_IJSB_SH_EEEEEEEvNS4_8identityENS4_13SM90_TMA_LOADENS14_IS16_S18_NSV_INS5_IJS19_SH_EEENS5_IJSH_SB_EEEEEEEvS1E_EENS_8epilogue10collective6detail29Sm90TmaWarpSpecializedAdapterINS1M_15DefaultEpilogueISJ_SL_SL_NS1L_6thread17LinearCombinationISJ_Li1EffLNS1Q_9ScaleType4KindE0ELNS_15FloatRoundStyleE2ESJ_EENS1_15EpilogueDefaultEEEEEvvEEEEvNT_6ParamsE --------------------------
	.section	.text._ZN7cutlass13device_kernelINS_4gemm6kernel13GemmUniversalIN4cute5tupleIJiiiiEEENS1_10collective13CollectiveMmaINS1_34MainloopSm90TmaGmmaWarpSpecializedILi7ENS5_IJNS4_1CILi1EEENSA_ILi2EEESB_EEENS1_35KernelTmaWarpSpecializedCooperativeEEENS5_IJNSA_ILi128EEESG_NSA_ILi64EEEEEENS_6half_tENS5_IJSB_llEEESJ_NS5_IJlSB_lEEENS4_8TiledMMAINS4_8MMA_AtomIJNS4_4SM904GMMA26MMA_64x128x16_F32F16F16_SSILNSP_5MajorE1ELSR_0ELNSP_7ScaleInE1ELSS_1EEEEEENS4_6LayoutINS5_IJSC_SB_SB_EEENS5_IJSB_NSA_ILi0EEESX_EEEEENS5_IJNS4_10UnderscoreES10_S10_EEEEENS4_23SM90_TMA_LOAD_MULTICASTENS4_14ComposedLayoutINS4_7SwizzleILi3ELi4ELi3EEENS4_18smem_ptr_flag_bitsILi16EEENSV_INS5_IJSH_NSA_ILi8EEEEEENS5_IJSB_SH_EEEEEEEvNS4_8identityENS4_13SM90_TMA_LOADENS14_IS16_S18_NSV_INS5_IJS19_SH_EEENS5_IJSH_SB_EEEEEEEvS1E_EENS_8epilogue10collective6detail29Sm90TmaWarpSpecializedAdapterINS1M_15DefaultEpilogueISJ_SL_SL_NS1L_6thread17LinearCombinationISJ_Li1EffLNS1Q_9ScaleType4KindE0ELNS_15FloatRoundStyleE2ESJ_EENS1_15EpilogueDefaultEEEEEvvEEEEvNT_6ParamsE,"ax",@progbits
	.align	128
.text._ZN7cutlass13device_kernelINS_4gemm6kernel13GemmUniversalIN4cute5tupleIJiiiiEEENS1_10collective13CollectiveMmaINS1_34MainloopSm90TmaGmmaWarpSpecializedILi7ENS5_IJNS4_1CILi1EEENSA_ILi2EEESB_EEENS1_35KernelTmaWarpSpecializedCooperativeEEENS5_IJNSA_ILi128EEESG_NSA_ILi64EEEEEENS_6half_tENS5_IJSB_llEEESJ_NS5_IJlSB_lEEENS4_8TiledMMAINS4_8MMA_AtomIJNS4_4SM904GMMA26MMA_64x128x16_F32F16F16_SSILNSP_5MajorE1ELSR_0ELNSP_7ScaleInE1ELSS_1EEEEEENS4_6LayoutINS5_IJSC_SB_SB_EEENS5_IJSB_NSA_ILi0EEESX_EEEEENS5_IJNS4_10UnderscoreES10_S10_EEEEENS4_23SM90_TMA_LOAD_MULTICASTENS4_14ComposedLayoutINS4_7SwizzleILi3ELi4ELi3EEENS4_18smem_ptr_flag_bitsILi16EEENSV_INS5_IJSH_NSA_ILi8EEEEEENS5_IJSB_SH_EEEEEEEvNS4_8identityENS4_13SM90_TMA_LOADENS14_IS16_S18_NSV_INS5_IJS19_SH_EEENS5_IJSH_SB_EEEEEEEvS1E_EENS_8epilogue10collective6detail29Sm90TmaWarpSpecializedAdapterINS1M_15DefaultEpilogueISJ_SL_SL_NS1L_6thread17LinearCombinationISJ_Li1EffLNS1Q_9ScaleType4KindE0ELNS_15FloatRoundStyleE2ESJ_EENS1_15EpilogueDefaultEEEEEvvEEEEvNT_6ParamsE:
        .type           _ZN7cutlass13device_kernelINS_4gemm6kernel13GemmUniversalIN4cute5tupleIJiiiiEEENS1_10collective13CollectiveMmaINS1_34MainloopSm90TmaGmmaWarpSpecializedILi7ENS5_IJNS4_1CILi1EEENSA_ILi2EEESB_EEENS1_35KernelTmaWarpSpecializedCooperativeEEENS5_IJNSA_ILi128EEESG_NSA_ILi64EEEEEENS_6half_tENS5_IJSB_llEEESJ_NS5_IJlSB_lEEENS4_8TiledMMAINS4_8MMA_AtomIJNS4_4SM904GMMA26MMA_64x128x16_F32F16F16_SSILNSP_5MajorE1ELSR_0ELNSP_7ScaleInE1ELSS_1EEEEEENS4_6LayoutINS5_IJSC_SB_SB_EEENS5_IJSB_NSA_ILi0EEESX_EEEEENS5_IJNS4_10UnderscoreES10_S10_EEEEENS4_23SM90_TMA_LOAD_MULTICASTENS4_14ComposedLayoutINS4_7SwizzleILi3ELi4ELi3EEENS4_18smem_ptr_flag_bitsILi16EEENSV_INS5_IJSH_NSA_ILi8EEEEEENS5_IJSB_SH_EEEEEEEvNS4_8identityENS4_13SM90_TMA_LOADENS14_IS16_S18_NSV_INS5_IJS19_SH_EEENS5_IJSH_SB_EEEEEEEvS1E_EENS_8epilogue10collective6detail29Sm90TmaWarpSpecializedAdapterINS1M_15DefaultEpilogueISJ_SL_SL_NS1L_6thread17LinearCombinationISJ_Li1EffLNS1Q_9ScaleType4KindE0ELNS_15FloatRoundStyleE2ESJ_EENS1_15EpilogueDefaultEEEEEvvEEEEvNT_6ParamsE,@function
        .size           _ZN7cutlass13device_kernelINS_4gemm6kernel13GemmUniversalIN4cute5tupleIJiiiiEEENS1_10collective13CollectiveMmaINS1_34MainloopSm90TmaGmmaWarpSpecializedILi7ENS5_IJNS4_1CILi1EEENSA_ILi2EEESB_EEENS1_35KernelTmaWarpSpecializedCooperativeEEENS5_IJNSA_ILi128EEESG_NSA_ILi64EEEEEENS_6half_tENS5_IJSB_llEEESJ_NS5_IJlSB_lEEENS4_8TiledMMAINS4_8MMA_AtomIJNS4_4SM904GMMA26MMA_64x128x16_F32F16F16_SSILNSP_5MajorE1ELSR_0ELNSP_7ScaleInE1ELSS_1EEEEEENS4_6LayoutINS5_IJSC_SB_SB_EEENS5_IJSB_NSA_ILi0EEESX_EEEEENS5_IJNS4_10UnderscoreES10_S10_EEEEENS4_23SM90_TMA_LOAD_MULTICASTENS4_14ComposedLayoutINS4_7SwizzleILi3ELi4ELi3EEENS4_18smem_ptr_flag_bitsILi16EEENSV_INS5_IJSH_NSA_ILi8EEEEEENS5_IJSB_SH_EEEEEEEvNS4_8identityENS4_13SM90_TMA_LOADENS14_IS16_S18_NSV_INS5_IJS19_SH_EEENS5_IJSH_SB_EEEEEEEvS1E_EENS_8epilogue10collective6detail29Sm90TmaWarpSpecializedAdapterINS1M_15DefaultEpilogueISJ_SL_SL_NS1L_6thread17LinearCombinationISJ_Li1EffLNS1Q_9ScaleType4KindE0ELNS_15FloatRoundStyleE2ESJ_EENS1_15EpilogueDefaultEEEEEvvEEEEvNT_6ParamsE,(.L_x_205 - _ZN7cutlass13device_kernelINS_4gemm6kernel13GemmUniversalIN4cute5tupleIJiiiiEEENS1_10collective13CollectiveMmaINS1_34MainloopSm90TmaGmmaWarpSpecializedILi7ENS5_IJNS4_1CILi1EEENSA_ILi2EEESB_EEENS1_35KernelTmaWarpSpecializedCooperativeEEENS5_IJNSA_ILi128EEESG_NSA_ILi64EEEEEENS_6half_tENS5_IJSB_llEEESJ_NS5_IJlSB_lEEENS4_8TiledMMAINS4_8MMA_AtomIJNS4_4SM904GMMA26MMA_64x128x16_F32F16F16_SSILNSP_5MajorE1ELSR_0ELNSP_7ScaleInE1ELSS_1EEEEEENS4_6LayoutINS5_IJSC_SB_SB_EEENS5_IJSB_NSA_ILi0EEESX_EEEEENS5_IJNS4_10UnderscoreES10_S10_EEEEENS4_23SM90_TMA_LOAD_MULTICASTENS4_14ComposedLayoutINS4_7SwizzleILi3ELi4ELi3EEENS4_18smem_ptr_flag_bitsILi16EEENSV_INS5_IJSH_NSA_ILi8EEEEEENS5_IJSB_SH_EEEEEEEvNS4_8identityENS4_13SM90_TMA_LOADENS14_IS16_S18_NSV_INS5_IJS19_SH_EEENS5_IJSH_SB_EEEEEEEvS1E_EENS_8epilogue10collective6detail29Sm90TmaWarpSpecializedAdapterINS1M_15DefaultEpilogueISJ_SL_SL_NS1L_6thread17LinearCombinationISJ_Li1EffLNS1Q_9ScaleType4KindE0ELNS_15FloatRoundStyleE2ESJ_EENS1_15EpilogueDefaultEEEEEvvEEEEvNT_6ParamsE)
        .other          _ZN7cutlass13device_kernelINS_4gemm6kernel13GemmUniversalIN4cute5tupleIJiiiiEEENS1_10collective13CollectiveMmaINS1_34MainloopSm90TmaGmmaWarpSpecializedILi7ENS5_IJNS4_1CILi1EEENSA_ILi2EEESB_EEENS1_35KernelTmaWarpSpecializedCooperativeEEENS5_IJNSA_ILi128EEESG_NSA_ILi64EEEEEENS_6half_tENS5_IJSB_llEEESJ_NS5_IJlSB_lEEENS4_8TiledMMAINS4_8MMA_AtomIJNS4_4SM904GMMA26MMA_64x128x16_F32F16F16_SSILNSP_5MajorE1ELSR_0ELNSP_7ScaleInE1ELSS_1EEEEEENS4_6LayoutINS5_IJSC_SB_SB_EEENS5_IJSB_NSA_ILi0EEESX_EEEEENS5_IJNS4_10UnderscoreES10_S10_EEEEENS4_23SM90_TMA_LOAD_MULTICASTENS4_14ComposedLayoutINS4_7SwizzleILi3ELi4ELi3EEENS4_18smem_ptr_flag_bitsILi16EEENSV_INS5_IJSH_NSA_ILi8EEEEEENS5_IJSB_SH_EEEEEEEvNS4_8identityENS4_13SM90_TMA_LOADENS14_IS16_S18_NSV_INS5_IJS19_SH_EEENS5_IJSH_SB_EEEEEEEvS1E_EENS_8epilogue10collective6detail29Sm90TmaWarpSpecializedAdapterINS1M_15DefaultEpilogueISJ_SL_SL_NS1L_6thread17LinearCombinationISJ_Li1EffLNS1Q_9ScaleType4KindE0ELNS_15FloatRoundStyleE2ESJ_EENS1_15EpilogueDefaultEEEEEvvEEEEvNT_6ParamsE,@"STO_CUDA_ENTRY STV_DEFAULT"
_ZN7cutlass13device_kernelINS_4gemm6kernel13GemmUniversalIN4cute5tupleIJiiiiEEENS1_10collective13CollectiveMmaINS1_34MainloopSm90TmaGmmaWarpSpecializedILi7ENS5_IJNS4_1CILi1EEENSA_ILi2EEESB_EEENS1_35KernelTmaWarpSpecializedCooperativeEEENS5_IJNSA_ILi128EEESG_NSA_ILi64EEEEEENS_6half_tENS5_IJSB_llEEESJ_NS5_IJlSB_lEEENS4_8TiledMMAINS4_8MMA_AtomIJNS4_4SM904GMMA26MMA_64x128x16_F32F16F16_SSILNSP_5MajorE1ELSR_0ELNSP_7ScaleInE1ELSS_1EEEEEENS4_6LayoutINS5_IJSC_SB_SB_EEENS5_IJSB_NSA_ILi0EEESX_EEEEENS5_IJNS4_10UnderscoreES10_S10_EEEEENS4_23SM90_TMA_LOAD_MULTICASTENS4_14ComposedLayoutINS4_7SwizzleILi3ELi4ELi3EEENS4_18smem_ptr_flag_bitsILi16EEENSV_INS5_IJSH_NSA_ILi8EEEEEENS5_IJSB_SH_EEEEEEEvNS4_8identityENS4_13SM90_TMA_LOADENS14_IS16_S18_NSV_INS5_IJS19_SH_EEENS5_IJSH_SB_EEEEEEEvS1E_EENS_8epilogue10collective6detail29Sm90TmaWarpSpecializedAdapterINS1M_15DefaultEpilogueISJ_SL_SL_NS1L_6thread17LinearCombinationISJ_Li1EffLNS1Q_9ScaleType4KindE0ELNS_15FloatRoundStyleE2ESJ_EENS1_15EpilogueDefaultEEEEEvvEEEEvNT_6ParamsE:
[----:B------:R-:W0:Y:S01]  /*0000*/  LDC R1, c[0x0][0x28] ;  /* 0x00000a00ff017b82 */ /* 0x000e220000000800 */
[----:B------:R-:W1:Y:S01]  /*0010*/  S2R R94, SR_TID.X ;  /* 0x00000000005e7919 */ /* 0x000e620000002100 */
[----:B------:R-:W-:Y:S01]  /*0020*/  ELECT P0, URZ, PT ;  /* 0x00000000003f782f */ /* 0x000fe20003800000 */
[----:B------:R-:W-:Y:S01]  /*0030*/  BSSY B0, `(.L_x_0) ;  /* 0x000000f000007945 */ /* 0x000fe20003800000 */
[--C-:B-1----:R-:W-:Y:S02]  /*0040*/  SHF.R.U32.HI R0, RZ, 0x5, R94.reuse ;  /* 0x00000005ff007819 */ /* 0x102fe4000001165e */
[----:B------:R-:W-:-:S03]  /*0050*/  SHF.R.U32.HI R14, RZ, 0x7, R94 ;  /* 0x00000007ff0e7819 */ /* 0x000fc6000001165e */
[----:B------:R-:W1:Y:S04]  /*0060*/  SHFL.IDX PT, R3, R0, RZ, 0x1f ;  /* 0x00001fff00037589 */ /* 0x000e6800000e0000 */
[----:B------:R2:W3:Y:S01]  /*0070*/  SHFL.IDX PT, R2, R14, RZ, 0x1f ;  /* 0x00001fff0e027589 */ /* 0x0004e200000e0000 */
[----:B-1----:R-:W-:-:S13]  /*0080*/  ISETP.NE.OR P0, PT, R3, RZ, !P0 ;  /* 0x000000ff0300720c */ /* 0x002fda0004705670 */
[----:B0-23--:R-:W-:Y:S05]  /*0090*/  @P0 BRA `(.L_x_1) ;  /* 0x0000000000200947 */ /* 0x00dfea0003800000 */
[----:B------:R-:W-:Y:S02]  /*00a0*/  ULDC.64 UR4, c[0x0][0x198] ;  /* 0x0000660000047ab9 */ /* 0x000fe40000000a00 */
[----:B------:R-:W-:Y:S02]  /*00b0*/  UIADD3 UR6, UP0, UR4, 0xf0, URZ ;  /* 0x000000f004067890 */ /* 0x000fe4000ff1e03f */
[----:B------:R-:W-:Y:S02]  /*00c0*/  UIADD3 UR4, UP1, UR4, 0x1f0, URZ ;  /* 0x000001f004047890 */ /* 0x000fe4000ff3e03f */
[----:B------:R-:W-:Y:S02]  /*00d0*/  UIADD3.X UR7, URZ, UR5, URZ, UP0, !UPT ;  /* 0x000000053f077290 */ /* 0x000fe400087fe43f */
[----:B------:R-:W-:-:S07]  /*00e0*/  UIADD3.X UR5, URZ, UR5, URZ, UP1, !UPT ;  /* 0x000000053f057290 */ /* 0x000fce0008ffe43f */
[----:B------:R0:W-:Y:S02]  /*00f0*/  UTMACCTL.PF [UR6] ;  /* 0x00000000060079b9 */ /* 0x0001e40008040000 */
[----:B------:R0:W-:Y:S02]  /*0100*/  UTMACCTL.PF [UR4] ;  /* 0x00000000040079b9 */ /* 0x0001e40008040000 */
[----:B0-----:R-:W-:Y:S01]  /*0110*/  NOP ;  /* 0x0000000000007918 */ /* 0x001fe20000000000 */
.L_x_1:
[----:B------:R-:W-:Y:S05]  /*0120*/  BSYNC B0 ;  /* 0x0000000000007941 */ /* 0x000fea0003800000 */
.L_x_0:
[----:B------:R-:W0:Y:S02]  /*0130*/  SHFL.IDX PT, R5, R0, RZ, 0x1f ;  /* 0x00001fff00057589 */ /* 0x000e2400000e0000 */
[----:B0-----:R-:W-:-:S13]  /*0140*/  ISETP.NE.AND P0, PT, R5, RZ, PT ;  /* 0x000000ff0500720c */ /* 0x001fda0003f05270 */
[----:B------:R-:W-:Y:S05]  /*0150*/  @P0 BRA `(.L_x_2) ;  /* 0x0000000000700947 */ /* 0x000fea0003800000 */
[----:B------:R-:W0:Y:S01]  /*0160*/  S2UR UR8, SR_CgaCtaId ;  /* 0x00000000000879c3 */ /* 0x000e220000008800 */
[----:B------:R-:W-:Y:S01]  /*0170*/  UMOV UR4, 0x400 ;  /* 0x0000040000047882 */ /* 0x000fe20000000000 */
[----:B------:R-:W-:Y:S01]  /*0180*/  UMOV UR5, 0x1 ;  /* 0x0000000100057882 */ /* 0x000fe20000000000 */
[----:B------:R-:W-:Y:S01]  /*0190*/  UMOV UR6, 0x4 ;  /* 0x0000000400067882 */ /* 0x000fe20000000000 */
[----:B------:R-:W-:Y:S01]  /*01a0*/  ELECT P0, URZ, PT ;  /* 0x00000000003f782f */ /* 0x000fe20003800000 */
[----:B------:R-:W-:-:S04]  /*01b0*/  UIADD3 UR6, -UR6, 0x100000, URZ ;  /* 0x0010000006067890 */ /* 0x000fc8000fffe13f */
[----:B------:R-:W-:Y:S02]  /*01c0*/  USHF.L.U32 UR7, UR6, 0xb, URZ ;  /* 0x0000000b06077899 */ /* 0x000fe4000800063f */
[----:B------:R-:W-:Y:S02]  /*01d0*/  USHF.L.U32 UR6, UR6, 0x1, URZ ;  /* 0x0000000106067899 */ /* 0x000fe4000800063f */
[----:B0-----:R-:W-:Y:S02]  /*01e0*/  ULEA UR8, UR8, UR4, 0x18 ;  /* 0x0000000408087291 */ /* 0x001fe4000f8ec03f */
[----:B------:R-:W-:-:S04]  /*01f0*/  UIADD3 UR4, -UR5, 0x100000, URZ ;  /* 0x0010000005047890 */ /* 0x000fc8000fffe13f */
[----:B------:R-:W-:Y:S02]  /*0200*/  USHF.L.U32 UR5, UR4, 0xb, URZ ;  /* 0x0000000b04057899 */ /* 0x000fe4000800063f */
[----:B------:R-:W-:Y:S01]  /*0210*/  USHF.L.U32 UR4, UR4, 0x1, URZ ;  /* 0x0000000104047899 */ /* 0x000fe2000800063f */
[----:B------:R-:W0:Y:S11]  /*0220*/  FENCE.VIEW.ASYNC.S ;  /* 0x00000000000073c6 */ /* 0x000e360000000000 */
[----:B0-----:R0:W1:Y:S01]  /*0230*/  SYNCS.EXCH.64 URZ, [UR8], UR4 ;  /* 0x00000004083f75b2 */ /* 0x0010620008000100 */
[----:B------:R0:W2:Y:S01]  /*0240*/  SYNCS.EXCH.64 URZ, [UR8+0x38], UR6 ;  /* 0x00003806083f75b2 */ /* 0x0000a20008000100 */
[----:B------:R0:W3:Y:S01]  /*0250*/  SYNCS.EXCH.64 URZ, [UR8+0x8], UR4 ;  /* 0x00000804083f75b2 */ /* 0x0000e20008000100 */
[----:B------:R0:W4:Y:S01]  /*0260*/  SYNCS.EXCH.64 URZ, [UR8+0x40], UR6 ;  /* 0x00004006083f75b2 */ /* 0x0001220008000100 */
[----:B------:R0:W0:Y:S01]  /*0270*/  SYNCS.EXCH.64 URZ, [UR8+0x10], UR4 ;  /* 0x00001004083f75b2 */ /* 0x0000220008000100 */
        /* <DEDUP_REMOVED lines=9> */
[----:B------:R-:W-:Y:S01]  /*0310*/  NOP ;  /* 0x0000000000007918 */ /* 0x000fe20000000000 */
.L_x_2:
[----:B------:R-:W5:Y:S01]  /*0320*/  SHFL.IDX PT, R0, R0, RZ, 0x1f ;  /* 0x00001fff00007589 */ /* 0x000f6200000e0000 */
[----:B------:R-:W-:Y:S01]  /*0330*/  SHF.R.S32.HI R7, RZ, 0x1f, R94 ;  /* 0x0000001fff077819 */ /* 0x000fe2000001145e */
[----:B0-----:R-:W0:Y:S01]  /*0340*/  S2UR UR8, SR_CTAID.X ;  /* 0x00000000000879c3 */ /* 0x001e220000002500 */
[----:B------:R-:W-:Y:S01]  /*0350*/  ELECT P0, URZ, PT ;  /* 0x00000000003f782f */ /* 0x000fe20003800000 */
[----:B------:R-:W1:Y:S01]  /*0360*/  S2R R4, SR_CTAID.Y ;  /* 0x0000000000047919 */ /* 0x000e620000002600 */
[----:B------:R-:W-:Y:S01]  /*0370*/  LEA.HI R7, R7, R94, RZ, 0x7 ;  /* 0x0000005e07077211 */ /* 0x000fe200078f38ff */
[----:B------:R-:W-:Y:S01]  /*0380*/  ULDC UR4, c[0x0][0x154] ;  /* 0x0000550000047ab9 */ /* 0x000fe20000000800 */
[----:B------:R-:W-:Y:S01]  /*0390*/  SHF.R.S32.HI R8, RZ, 0x1f, R5 ;  /* 0x0000001fff087819 */ /* 0x000fe20000011405 */
[----:B------:R-:W-:Y:S01]  /*03a0*/  NOP ;  /* 0x0000000000007918 */ /* 0x000fe20000000000 */
[----:B------:R-:W-:Y:S01]  /*03b0*/  LOP3.LUT R7, R7, 0xffffff80, RZ, 0xc0, !PT ;  /* 0xffffff8007077812 */ /* 0x000fe200078ec0ff */
[----:B------:R-:W2:Y:S01]  /*03c0*/  LDC R13, c[0x0][0x140] ;  /* 0x00005000ff0d7b82 */ /* 0x000ea20000000800 */
[----:B------:R-:W-:Y:S01]  /*03d0*/  LEA.HI R8, R8, R5, RZ, 0x2 ;  /* 0x0000000508087211 */ /* 0x000fe200078f10ff */
[----:B------:R-:W-:-:S02]  /*03e0*/  NOP ;  /* 0x0000000000007918 */ /* 0x000fc40000000000 */
[----:B------:R-:W-:Y:S01]  /*03f0*/  IMAD.IADD R6, R94, 0x1, -R7 ;  /* 0x000000015e067824 */ /* 0x000fe200078e0a07 */
[----:B------:R-:W-:-:S03]  /*0400*/  LOP3.LUT R10, R8, 0x3ffffffc, RZ, 0xc0, !PT ;  /* 0x3ffffffc080a7812 */ /* 0x000fc600078ec0ff */
[----:B------:R-:W3:Y:S01]  /*0410*/  LDC R11, c[0x0][0x144] ;  /* 0x00005100ff0b7b82 */ /* 0x000ee20000000800 */
[----:B------:R-:W-:Y:S02]  /*0420*/  SHF.R.S32.HI R7, RZ, 0x1f, R6 ;  /* 0x0000001fff077819 */ /* 0x000fe40000011406 */
[----:B------:R-:W-:Y:S02]  /*0430*/  LOP3.LUT P2, RZ, R6, 0x7, RZ, 0xc0, !PT ;  /* 0x0000000706ff7812 */ /* 0x000fe4000784c0ff */
[----:B------:R-:W-:Y:S02]  /*0440*/  LEA.HI R7, R7, R6, RZ, 0x3 ;  /* 0x0000000607077211 */ /* 0x000fe400078f18ff */
[----:B-----5:R-:W-:Y:S02]  /*0450*/  ISETP.NE.OR P0, PT, R0, RZ, !P0 ;  /* 0x000000ff0000720c */ /* 0x020fe40004705670 */
[--C-:B------:R-:W-:Y:S02]  /*0460*/  SHF.R.S32.HI R0, RZ, 0x3, R7.reuse ;  /* 0x00000003ff007819 */ /* 0x100fe40000011407 */
[----:B------:R-:W-:-:S04]  /*0470*/  SHF.R.S32.HI R7, RZ, 0x1f, R7 ;  /* 0x0000001fff077819 */ /* 0x000fc80000011407 */
[----:B------:R-:W-:Y:S02]  /*0480*/  LEA.HI R7, R7, R0, RZ, 0x2 ;  /* 0x0000000007077211 */ /* 0x000fe400078f10ff */
[----:B--2---:R-:W-:Y:S02]  /*0490*/  ISETP.EQ.U32.AND P3, PT, R13, 0x1, PT ;  /* 0x000000010d00780c */ /* 0x004fe40003f62070 */
[----:B-1----:R-:W-:Y:S01]  /*04a0*/  I2FP.F32.U32 R9, R4 ;  /* 0x0000000400097245 */ /* 0x002fe20000201000 */
[----:B------:R-:W-:Y:S01]  /*04b0*/  VOTEU.ALL UP0, P0 ;  /* 0x00000000003f7886 */ /* 0x000fe20000000000 */
[----:B------:R-:W-:Y:S01]  /*04c0*/  LOP3.LUT R7, R7, 0xfffffffc, RZ, 0xc0, !PT ;  /* 0xfffffffc07077812 */ /* 0x000fe200078ec0ff */
[----:B------:R-:W-:Y:S02]  /*04d0*/  VOTEU.ALL UP1, P0 ;  /* 0x00000000003f7886 */ /* 0x000fe40000020000 */
[----:B------:R-:W-:Y:S01]  /*04e0*/  FMUL R12, R9, UR4 ;  /* 0x00000004090c7c20 */ /* 0x000fe20008400000 */
[----:B------:R-:W-:Y:S01]  /*04f0*/  IMAD.IADD R9, R5, 0x1, -R10 ;  /* 0x0000000105097824 */ /* 0x000fe200078e0a0a */
[----:B0-----:R-:W-:Y:S01]  /*0500*/  I2FP.F32.U32 R10, UR8 ;  /* 0x00000008000a7c45 */ /* 0x001fe20008201000 */
[----:B------:R-:W-:Y:S01]  /*0510*/  IMAD.IADD R8, R0, 0x1, -R7 ;  /* 0x0000000100087824 */ /* 0x000fe200078e0a07 */
[----:B------:R-:W0:Y:S01]  /*0520*/  @!UP0 S2UR UR7, SR_CgaCtaId ;  /* 0x00000000000789c3 */ /* 0x000e220000008800 */
[----:B------:R-:W-:Y:S01]  /*0530*/  ULDC UR4, c[0x0][0x150] ;  /* 0x0000540000047ab9 */ /* 0x000fe20000000800 */
[----:B------:R-:W1:Y:S01]  /*0540*/  F2I.U32.TRUNC.NTZ R12, R12 ;  /* 0x0000000c000c7305 */ /* 0x000e62000020f000 */
[----:B------:R-:W-:Y:S01]  /*0550*/  FMUL R10, R10, UR4 ;  /* 0x000000040a0a7c20 */ /* 0x000fe20008400000 */
[----:B------:R-:W-:Y:S01]  /*0560*/  SHF.R.S32.HI R0, RZ, 0x1f, R3 ;  /* 0x0000001fff007819 */ /* 0x000fe20000011403 */
[----:B------:R-:W-:Y:S01]  /*0570*/  IMAD R8, R9, 0x4, R8 ;  /* 0x0000000409087824 */ /* 0x000fe200078e0208 */
[----:B------:R-:W-:Y:S01]  /*0580*/  UMOV UR4, 0x20 ;  /* 0x0000002000047882 */ /* 0x000fe20000000000 */
[----:B------:R-:W-:Y:S01]  /*0590*/  @!UP0 UMOV UR6, 0x400 ;  /* 0x0000040000068882 */ /* 0x000fe20000000000 */
[----:B------:R-:W2:Y:S01]  /*05a0*/  LDC R7, c[0x0][0x148] ;  /* 0x00005200ff077b82 */ /* 0x000ea20000000800 */
[----:B------:R-:W-:Y:S01]  /*05b0*/  LEA.HI R0, R0, R3, RZ, 0x2 ;  /* 0x0000000300007211 */ /* 0x000fe200078f10ff */
[----:B------:R-:W5:Y:S01]  /*05c0*/  F2I.U32.TRUNC.NTZ R10, R10 ;  /* 0x0000000a000a7305 */ /* 0x000f62000020f000 */
[----:B------:R-:W-:Y:S01]  /*05d0*/  IMAD.SHL.U32 R19, R8, 0x4, RZ ;  /* 0x0000000408137824 */ /* 0x000fe200078e00ff */
[----:B------:R-:W-:-:S04]  /*05e0*/  @!UP0 UIADD3 UR4, -UR4, 0x100000, URZ ;  /* 0x0010000004048890 */ /* 0x000fc8000fffe13f */
[----:B------:R-:W-:Y:S02]  /*05f0*/  @!UP0 USHF.L.U32 UR5, UR4, 0xb, URZ ;  /* 0x0000000b04058899 */ /* 0x000fe4000800063f */
[----:B------:R-:W-:Y:S01]  /*0600*/  @!UP0 USHF.L.U32 UR4, UR4, 0x1, URZ ;  /* 0x0000000104048899 */ /* 0x000fe2000800063f */
[----:B------:R-:W-:Y:S02]  /*0610*/  LOP3.LUT R0, R0, 0xfffffffc, RZ, 0xc0, !PT ;  /* 0xfffffffc00007812 */ /* 0x000fe400078ec0ff */
[----:B------:R-:W-:Y:S01]  /*0620*/  LOP3.LUT R19, R8, 0xc, R19, 0x78, !PT ;  /* 0x0000000c08137812 */ /* 0x000fe200078e7813 */
[----:B-1----:R-:W-:Y:S02]  /*0630*/  IMAD.MOV R21, RZ, RZ, -R12 ;  /* 0x000000ffff157224 */ /* 0x002fe400078e0a0c */
[----:B------:R-:W-:Y:S01]  /*0640*/  IMAD.IADD R3, R3, 0x1, -R0 ;  /* 0x0000000103037824 */ /* 0x000fe200078e0a00 */
[----:B0-----:R-:W-:Y:S01]  /*0650*/  @!UP0 ULEA UR6, UR7, UR6, 0x18 ;  /* 0x0000000607068291 */ /* 0x001fe2000f8ec03f */
[----:B-----5:R-:W-:-:S03]  /*0660*/  IMAD.MOV R10, RZ, RZ, -R10 ;  /* 0x000000ffff0a7224 */ /* 0x020fc600078e0a0a */
[----:B------:R-:W-:Y:S01]  /*0670*/  ISETP.NE.AND P1, PT, R3, 0x3, PT ;  /* 0x000000030300780c */ /* 0x000fe20003f25270 */
[----:B------:R-:W-:Y:S01]  /*0680*/  VOTEU.ALL UP0, P0 ;  /* 0x00000000003f7886 */ /* 0x000fe20000000000 */
[----:B------:R-:W-:Y:S01]  /*0690*/  ISETP.LT.U32.AND P0, PT, R19, 0x2, !P2 ;  /* 0x000000021300780c */ /* 0x000fe20005701070 */
[----:B---3--:R-:W-:Y:S01]  /*06a0*/  IMAD R6, R11, R10, UR8 ;  /* 0x000000080b067e24 */ /* 0x008fe2000f8e020a */
[----:B------:R-:W-:Y:S01]  /*06b0*/  ISETP.EQ.OR P1, PT, R3, RZ, !P1 ;  /* 0x000000ff0300720c */ /* 0x000fe20004f22670 */
[C---:B------:R-:W-:Y:S01]  /*06c0*/  VIADD R10, R2.reuse, 0xffffffff ;  /* 0xffffffff020a7836 */ /* 0x040fe20000000000 */
[C---:B------:R-:W-:Y:S01]  /*06d0*/  ISETP.NE.AND P2, PT, R2.reuse, RZ, PT ;  /* 0x000000ff0200720c */ /* 0x040fe20003f45270 */
[----:B--2---:R-:W-:Y:S01]  /*06e0*/  IMAD R0, R7, R21, R4 ;  /* 0x0000001507007224 */ /* 0x004fe200078e0204 */
[----:B------:R-:W-:Y:S01]  /*06f0*/  ISETP.EQ.AND P1, PT, R2, RZ, P1 ;  /* 0x000000ff0200720c */ /* 0x000fe20000f22270 */
[----:B------:R-:W0:Y:S02]  /*0700*/  FENCE.VIEW.ASYNC.S ;  /* 0x00000000000073c6 */ /* 0x000e240000000000 */
[----:B0-----:R0:W1:Y:S01]  /*0710*/  @!UP0 SYNCS.EXCH.64 URZ, [UR6+0x80], UR4 ;  /* 0x00008004063f85b2 */ /* 0x0010620008000100 */
[----:B------:R-:W-:-:S02]  /*0720*/  ISETP.GE.U32.AND P5, PT, R10, 0x2, PT ;  /* 0x000000020a00780c */ /* 0x000fc40003fa6070 */
[----:B------:R-:W-:Y:S02]  /*0730*/  ISETP.NE.AND P4, PT, R0, R19, PT ;  /* 0x000000130000720c */ /* 0x000fe40003f85270 */
[----:B------:R-:W-:Y:S02]  /*0740*/  SEL R18, RZ, 0x1, !P1 ;  /* 0x00000001ff127807 */ /* 0x000fe40004800000 */
[----:B------:R-:W-:Y:S02]  /*0750*/  ISETP.EQ.OR P4, PT, R6, RZ, !P4 ;  /* 0x000000ff0600720c */ /* 0x000fe40006782670 */
[----:B------:R-:W-:Y:S02]  /*0760*/  LOP3.LUT R0, R94, 0x7f, RZ, 0xc0, !PT ;  /* 0x0000007f5e007812 */ /* 0x000fe400078ec0ff */
[----:B------:R-:W-:Y:S02]  /*0770*/  PLOP3.LUT P0, PT, P0, P4, PT, 0x80, 0x0 ;  /* 0x000000000000781c */ /* 0x000fe40000709070 */
[----:B------:R-:W-:-:S02]  /*0780*/  SEL R18, R18, 0x2, P5 ;  /* 0x0000000212127807 */ /* 0x000fc40002800000 */
[----:B------:R-:W-:Y:S01]  /*0790*/  P2R R102, PR, RZ, 0x1 ;  /* 0x00000001ff667803 */ /* 0x000fe20000000000 */
[----:B------:R0:W2:Y:S01]  /*07a0*/  @!UP1 SYNCS.EXCH.64 URZ, [UR6+0x88], UR4 ;  /* 0x00008804063f95b2 */ /* 0x0000a20008000100 */
[----:B------:R-:W-:Y:S01]  /*07b0*/  NOP ;  /* 0x0000000000007918 */ /* 0x000fe20000000000 */
[----:B------:R-:W-:Y:S06]  /*07c0*/  @!P3 BRA `(.L_x_3) ;  /* 0x000000000008b947 */ /* 0x000fec0003800000 */
[----:B-12-4-:R-:W-:Y:S01]  /*07d0*/  UCGABAR_ARV ;  /* 0x00000000000079c7 */ /* 0x016fe20008000000 */
[----:B------:R-:W-:Y:S05]  /*07e0*/  BRA `(.L_x_4) ;  /* 0x0000000000047947 */ /* 0x000fea0003800000 */
.L_x_3:
[----:B-12-4-:R-:W-:Y:S01]  /*07f0*/  NOP ;  /* 0x0000000000007918 */ /* 0x016fe20000000000 */
.L_x_4:
[----:B------:R-:W1:Y:S01]  /*0800*/  LDC R2, c[0x0][0x65c] ;  /* 0x00019700ff027b82 */ /* 0x000e620000000800 */
[----:B------:R-:W-:Y:S02]  /*0810*/  IMAD.U32 R8, RZ, RZ, UR8 ;  /* 0x00000008ff087e24 */ /* 0x000fe4000f8e00ff */
[----:B------:R-:W-:Y:S01]  /*0820*/  IMAD.MOV.U32 R9, RZ, RZ, RZ ;  /* 0x000000ffff097224 */ /* 0x000fe200078e00ff */
[----:B-1----:R-:W-:-:S04]  /*0830*/  ISETP.NE.AND P1, PT, R2, 0x1, PT ;  /* 0x000000010200780c */ /* 0x002fc80003f25270 */
[----:B------:R-:W-:-:S09]  /*0840*/  P2R R5, PR, RZ, 0x2 ;  /* 0x00000002ff057803 */ /* 0x000fd20000000000 */
[----:B------:R-:W1:Y:S01]  /*0850*/  @P1 LDC R17, c[0x0][0x10] ;  /* 0x00000400ff111b82 */ /* 0x000e620000000800 */
[----:B------:R-:W-:Y:S02]  /*0860*/  @P1 IMAD.MOV.U32 R5, RZ, RZ, RZ ;  /* 0x000000ffff051224 */ /* 0x000fe400078e00ff */
[----:B------:R-:W-:-:S05]  /*0870*/  @P1 IMAD.MOV.U32 R13, RZ, RZ, RZ ;  /* 0x000000ffff0d1224 */ /* 0x000fca00078e00ff */
[----:B------:R-:W2:Y:S01]  /*0880*/  @!P1 LDC R11, c[0x0][0xc] ;  /* 0x00000300ff0b9b82 */ /* 0x000ea20000000800 */
[----:B0-----:R-:W-:Y:S01]  /*0890*/  ULDC UR4, c[0x0][0xc] ;  /* 0x0000030000047ab9 */ /* 0x001fe20000000800 */
[----:B------:R-:W-:Y:S01]  /*08a0*/  ULDC UR5, c[0x0][0x10] ;  /* 0x0000040000057ab9 */ /* 0x000fe20000000800 */
[----:B------:R-:W-:Y:S01]  /*08b0*/  ULDC UR6, c[0x0][0x14] ;  /* 0x0000050000067ab9 */ /* 0x000fe20000000800 */
[----:B------:R-:W-:-:S04]  /*08c0*/  UIMAD.WIDE.U32 UR4, UR4, UR5, URZ ;  /* 0x00000005040472a5 */ /* 0x000fc8000f8e003f */
[----:B------:R-:W-:Y:S02]  /*08d0*/  UIMAD.WIDE.U32 UR36, UR4, UR6, URZ ;  /* 0x00000006042472a5 */ /* 0x000fe4000f8e003f */
[----:B------:R-:W-:-:S04]  /*08e0*/  UIMAD UR42, UR5, UR6, URZ ;  /* 0x00000006052a72a4 */ /* 0x000fc8000f8e023f */
[----:B------:R-:W-:Y:S01]  /*08f0*/  UIADD3 UR42, UR37, UR42, URZ ;  /* 0x0000002a252a7290 */ /* 0x000fe2000fffe03f */
[----:B-1----:R-:W-:-:S04]  /*0900*/  @P1 IMAD.WIDE.U32 R16, R17, UR8, R4 ;  /* 0x0000000811101c25 */ /* 0x002fc8000f8e0004 */
[----:B------:R-:W-:Y:S02]  /*0910*/  @P1 IMAD.IADD R17, R17, 0x1, R13 ;  /* 0x0000000111111824 */ /* 0x000fe400078e020d */
[----:B--2---:R-:W-:-:S04]  /*0920*/  @!P1 IMAD.WIDE.U32 R8, R4, R11, R8 ;  /* 0x0000000b04089225 */ /* 0x004fc800078e0008 */
[----:B------:R-:W-:Y:S02]  /*0930*/  @!P1 IMAD.MOV.U32 R16, RZ, RZ, R8 ;  /* 0x000000ffff109224 */ /* 0x000fe400078e0008 */
[----:B------:R-:W-:Y:S01]  /*0940*/  @!P1 IMAD.MOV.U32 R17, RZ, RZ, R9 ;  /* 0x000000ffff119224 */ /* 0x000fe200078e0009 */
[----:B------:R-:W-:Y:S06]  /*0950*/  @!P3 BRA `(.L_x_5) ;  /* 0x00000000000cb947 */ /* 0x000fec0003800000 */
[----:B------:R-:W-:Y:S01]  /*0960*/  UCGABAR_WAIT ;  /* 0x0000000000007dc7 */ /* 0x000fe20008000000 */
[----:B------:R-:W-:Y:S01]  /*0970*/  CCTL.IVALL ;  /* 0x00000000ff00798f */ /* 0x000fe20002000000 */
[----:B------:R-:W-:Y:S05]  /*0980*/  BRA `(.L_x_6) ;  /* 0x0000000000047947 */ /* 0x000fea0003800000 */
.L_x_5:
[----:B------:R-:W-:Y:S06]  /*0990*/  BAR.SYNC.DEFER_BLOCKING 0x0 ;  /* 0x0000000000007b1d */ /* 0x000fec0000010000 */
.L_x_6:
[----:B------:R-:W-:Y:S05]  /*09a0*/  @!P2 BRA `(.L_x_7) ;  /* 0x0000005c00a8a947 */ /* 0x000fea0003800000 */
[----:B------:R-:W-:-:S13]  /*09b0*/  ISETP.GT.U32.AND P0, PT, R10, 0x1, PT ;  /* 0x000000010a00780c */ /* 0x000fda0003f04070 */
[----:B------:R-:W-:Y:S05]  /*09c0*/  @P0 EXIT ;  /* 0x000000000000094d */ /* 0x000fea0003800000 */
[----:B------:R-:W-:Y:S01]  /*09d0*/  ULDC.64 UR4, c[0x0][0x650] ;  /* 0x0001940000047ab9 */ /* 0x000fe20000000a00 */
[----:B------:R-:W-:Y:S01]  /*09e0*/  PRMT R3, RZ, 0x7610, R3 ;  /* 0x00007610ff037816 */ /* 0x000fe20000000003 */
[----:B------:R-:W-:Y:S01]  /*09f0*/  IMAD.MOV.U32 R101, RZ, RZ, -0x1 ;  /* 0xffffffffff657424 */ /* 0x000fe200078e00ff */
[----:B------:R-:W-:Y:S01]  /*0a00*/  ISETP.GE.U32.AND P0, PT, R16, UR4, PT ;  /* 0x0000000410007c0c */ /* 0x000fe2000bf06070 */
[----:B------:R-:W-:Y:S02]  /*0a10*/  IMAD.MOV.U32 R100, RZ, RZ, -0x1 ;  /* 0xffffffffff647424 */ /* 0x000fe400078e00ff */
[----:B------:R-:W-:Y:S01]  /*0a20*/  IMAD.MOV.U32 R99, RZ, RZ, -0x1 ;  /* 0xffffffffff637424 */ /* 0x000fe200078e00ff */
[----:B------:R-:W-:-:S13]  /*0a30*/  ISETP.GE.U32.AND.EX P0, PT, R17, UR5, PT, P0 ;  /* 0x0000000511007c0c */ /* 0x000fda000bf06100 */
[----:B------:R-:W-:Y:S05]  /*0a40*/  @P0 BRA `(.L_x_8) ;  /* 0x0000000400280947 */ /* 0x000fea0003800000 */
[----:B------:R-:W0:Y:S01]  /*0a50*/  LDC.64 R22, c[0x0][0x628] ;  /* 0x00018a00ff167b82 */ /* 0x000e220000000a00 */
[----:B------:R-:W-:Y:S02]  /*0a60*/  IMAD.MOV.U32 R8, RZ, RZ, R16 ;  /* 0x000000ffff087224 */ /* 0x000fe400078e0010 */
[----:B------:R-:W-:-:S05]  /*0a70*/  IMAD.MOV.U32 R9, RZ, RZ, R17 ;  /* 0x000000ffff097224 */ /* 0x000fca00078e0011 */
[----:B------:R-:W1:Y:S08]  /*0a80*/  LDC R20, c[0x0][0x630] ;  /* 0x00018c00ff147b82 */ /* 0x000e700000000800 */
[----:B------:R-:W2:Y:S01]  /*0a90*/  LDC.64 R24, c[0x0][0x620] ;  /* 0x00018800ff187b82 */ /* 0x000ea20000000a00 */
[----:B0-----:R-:W-:-:S04]  /*0aa0*/  ISETP.NE.U32.AND P0, PT, R22, RZ, PT ;  /* 0x000000ff1600720c */ /* 0x001fc80003f05070 */
[----:B------:R-:W-:-:S13]  /*0ab0*/  ISETP.NE.AND.EX P0, PT, R23, RZ, PT, P0 ;  /* 0x000000ff1700720c */ /* 0x000fda0003f05300 */
[----:B-12---:R-:W-:Y:S05]  /*0ac0*/  @!P0 BRA `(.L_x_9) ;  /* 0x0000000000288947 */ /* 0x006fea0003800000 */
[----:B------:R-:W0:Y:S02]  /*0ad0*/  LDC R3, c[0x0][0x634] ;  /* 0x00018d00ff037b82 */ /* 0x000e240000000800 */
[----:B0-----:R-:W-:-:S05]  /*0ae0*/  IADD3 R3, P0, R16, R3, RZ ;  /* 0x0000000310037210 */ /* 0x001fca0007f1e0ff */
[----:B------:R-:W-:-:S04]  /*0af0*/  IMAD.X R15, RZ, RZ, R17, P0 ;  /* 0x000000ffff0f7224 */ /* 0x000fc800000e0611 */
[----:B------:R-:W-:-:S04]  /*0b00*/  IMAD.WIDE.U32 R8, R15, R22, RZ ;  /* 0x000000160f087225 */ /* 0x000fc800078e00ff */
[----:B------:R-:W-:-:S04]  /*0b10*/  IMAD.WIDE.U32 R10, P0, R3, R23, R8 ;  /* 0x00000017030a7225 */ /* 0x000fc80007800008 */
[----:B------:R-:W-:-:S04]  /*0b20*/  IMAD.WIDE.U32 R8, R3, R22, RZ ;  /* 0x0000001603087225 */ /* 0x000fc800078e00ff */
[----:B------:R-:W-:Y:S01]  /*0b30*/  IMAD.X R13, RZ, RZ, RZ, P0 ;  /* 0x000000ffff0d7224 */ /* 0x000fe200000e06ff */
[----:B------:R-:W-:Y:S01]  /*0b40*/  IADD3 RZ, P0, R9, R10, RZ ;  /* 0x0000000a09ff7210 */ /* 0x000fe20007f1e0ff */
[----:B------:R-:W-:-:S04]  /*0b50*/  IMAD.MOV.U32 R12, RZ, RZ, R11 ;  /* 0x000000ffff0c7224 */ /* 0x000fc800078e000b */
[----:B------:R-:W-:-:S08]  /*0b60*/  IMAD.WIDE.U32.X R8, R15, R23, R12, P0 ;  /* 0x000000170f087225 */ /* 0x000fd000000e040c */
.L_x_9:
[----:B------:R-:W0:Y:S01]  /*0b70*/  LDC.64 R28, c[0x0][0x640] ;  /* 0x00019000ff1c7b82 */ /* 0x000e220000000a00 */
[-CC-:B------:R-:W-:Y:S01]  /*0b80*/  SHF.R.U64 R99, R8, R20.reuse, R9.reuse ;  /* 0x0000001408637219 */ /* 0x180fe20000001209 */
[----:B------:R-:W-:Y:S01]  /*0b90*/  IMAD R27, R7, R21, R4 ;  /* 0x00000015071b7224 */ /* 0x000fe200078e0204 */
[----:B------:R-:W-:Y:S01]  /*0ba0*/  SHF.R.U32.HI R3, RZ, R20, R9 ;  /* 0x00000014ff037219 */ /* 0x000fe20000011609 */
[----:B------:R-:W-:Y:S01]  /*0bb0*/  IMAD.MOV.U32 R21, RZ, RZ, 0x1 ;  /* 0x00000001ff157424 */ /* 0x000fe200078e00ff */
[----:B------:R-:W-:-:S03]  /*0bc0*/  IADD3 R5, P0, RZ, -R99, RZ ;  /* 0x80000063ff057210 */ /* 0x000fc60007f1e0ff */
[----:B------:R-:W1:Y:S02]  /*0bd0*/  LDC R22, c[0x0][0x618] ;  /* 0x00018600ff167b82 */ /* 0x000e640000000800 */
[----:B------:R-:W-:Y:S02]  /*0be0*/  IMAD.X R3, RZ, RZ, ~R3, P0 ;  /* 0x000000ffff037224 */ /* 0x000fe400000e0e03 */
[----:B------:R-:W-:-:S04]  /*0bf0*/  IMAD.WIDE.U32 R8, R5, R24, R16 ;  /* 0x0000001805087225 */ /* 0x000fc800078e0010 */
[----:B------:R-:W2:Y:S01]  /*0c00*/  LDC R20, c[0x0][0x608] ;  /* 0x00018200ff147b82 */ /* 0x000ea20000000800 */
[----:B------:R-:W-:Y:S02]  /*0c10*/  IMAD R10, R3, R24, RZ ;  /* 0x00000018030a7224 */ /* 0x000fe400078e02ff */
[----:B------:R-:W-:Y:S02]  /*0c20*/  IMAD.MOV.U32 R3, RZ, RZ, -0x1 ;  /* 0xffffffffff037424 */ /* 0x000fe400078e00ff */
[----:B------:R-:W-:-:S03]  /*0c30*/  IMAD R5, R5, R25, R10 ;  /* 0x0000001905057224 */ /* 0x000fc600078e020a */
[----:B------:R-:W3:Y:S01]  /*0c40*/  LDC R26, c[0x0][0x658] ;  /* 0x00019600ff1a7b82 */ /* 0x000ee20000000800 */
[----:B------:R-:W-:Y:S01]  /*0c50*/  IMAD.IADD R5, R9, 0x1, R5 ;  /* 0x0000000109057824 */ /* 0x000fe200078e0205 */
[----:B0-----:R-:W-:-:S04]  /*0c60*/  ISETP.NE.U32.AND P0, PT, R28, RZ, PT ;  /* 0x000000ff1c00720c */ /* 0x001fc80003f05070 */
[----:B------:R-:W-:Y:S02]  /*0c70*/  ISETP.NE.AND.EX P0, PT, R29, RZ, PT, P0 ;  /* 0x000000ff1d00720c */ /* 0x000fe40003f05300 */
[----:B------:R-:W0:Y:S01]  /*0c80*/  LDC R24, c[0x0][0x600] ;  /* 0x00018000ff187b82 */ /* 0x000e220000000800 */
[-CC-:B-1----:R-:W-:Y:S02]  /*0c90*/  SHF.R.U64 R12, R8, R22.reuse, R5.reuse ;  /* 0x00000016080c7219 */ /* 0x182fe40000001205 */
[----:B------:R-:W-:-:S05]  /*0ca0*/  SHF.R.U32.HI R5, RZ, R22, R5 ;  /* 0x00000016ff057219 */ /* 0x000fca0000011605 */
[----:B------:R-:W1:Y:S01]  /*0cb0*/  LDC R15, c[0x0][0x648] ;  /* 0x00019200ff0f7b82 */ /* 0x000e620000000800 */
[-CC-:B--2---:R-:W-:Y:S02]  /*0cc0*/  SHF.R.U64 R22, R12, R20.reuse, R5.reuse ;  /* 0x000000140c167219 */ /* 0x184fe40000001205 */
[----:B------:R-:W-:-:S05]  /*0cd0*/  SHF.R.U32.HI R5, RZ, R20, R5 ;  /* 0x00000014ff057219 */ /* 0x000fca0000011605 */
[----:B------:R-:W2:Y:S01]  /*0ce0*/  LDC R23, c[0x0][0x638] ;  /* 0x00018e00ff177b82 */ /* 0x000ea20000000800 */
[-CC-:B---3--:R-:W-:Y:S02]  /*0cf0*/  SHF.R.U64 R20, R22, R26.reuse, R5.reuse ;  /* 0x0000001a16147219 */ /* 0x188fe40000001205 */
[-C--:B------:R-:W-:Y:S02]  /*0d00*/  SHF.L.U32 R3, R3, R26.reuse, RZ ;  /* 0x0000001a03037219 */ /* 0x080fe400000006ff */
[----:B------:R-:W-:Y:S01]  /*0d10*/  SHF.R.U32.HI R5, RZ, R26, R5 ;  /* 0x0000001aff057219 */ /* 0x000fe20000011605 */
[----:B------:R-:W-:Y:S01]  /*0d20*/  IMAD.MOV.U32 R4, RZ, RZ, R20 ;  /* 0x000000ffff047224 */ /* 0x000fe200078e0014 */
[----:B------:R-:W-:Y:S01]  /*0d30*/  LOP3.LUT R7, RZ, R3, RZ, 0x33, !PT ;  /* 0x00000003ff077212 */ /* 0x000fe200078e33ff */
[----:B------:R-:W3:Y:S01]  /*0d40*/  LDC R25, c[0x0][0x610] ;  /* 0x00018400ff197b82 */ /* 0x000ee20000000800 */
[----:B------:R-:W-:Y:S05]  /*0d50*/  @!P0 BRA `(.L_x_10) ;  /* 0x0000000000288947 */ /* 0x000fea0003800000 */
[----:B------:R-:W4:Y:S02]  /*0d60*/  LDC R3, c[0x0][0x64c] ;  /* 0x00019300ff037b82 */ /* 0x000f240000000800 */
[----:B----4-:R-:W-:-:S05]  /*0d70*/  IADD3 R3, P0, R20, R3, RZ ;  /* 0x0000000314037210 */ /* 0x010fca0007f1e0ff */
        /* <DEDUP_REMOVED lines=8> */
.L_x_10:
[----:B-1----:R-:W-:Y:S02]  /*0e00*/  SHF.R.U64 R5, R4, R15, R5 ;  /* 0x0000000f04057219 */ /* 0x002fe40000001205 */
[----:B------:R-:W-:Y:S01]  /*0e10*/  LOP3.LUT R4, R22, R7, RZ, 0xc0, !PT ;  /* 0x0000000716047212 */ /* 0x000fe200078ec0ff */
[----:B0-----:R-:W-:Y:S01]  /*0e20*/  VIADD R7, R24, 0xffffffff ;  /* 0xffffffff18077836 */ /* 0x001fe20000000000 */
[----:B------:R-:W-:Y:S01]  /*0e30*/  SHF.L.U32 R3, R21, R26, RZ ;  /* 0x0000001a15037219 */ /* 0x000fe200000006ff */
[----:B------:R-:W-:Y:S01]  /*0e40*/  IMAD.MOV R8, RZ, RZ, -R5 ;  /* 0x000000ffff087224 */ /* 0x000fe200078e0a05 */
[----:B------:R-:W-:Y:S02]  /*0e50*/  SEL R6, R6, R27, !P1 ;  /* 0x0000001b06067207 */ /* 0x000fe40004800000 */
[----:B------:R-:W-:Y:S01]  /*0e60*/  LOP3.LUT R7, R12, R7, RZ, 0xc0, !PT ;  /* 0x000000070c077212 */ /* 0x000fe200078ec0ff */
[----:B------:R-:W-:Y:S02]  /*0e70*/  IMAD R5, R3, R5, R4 ;  /* 0x0000000503057224 */ /* 0x000fe400078e0204 */
[----:B--2---:R-:W-:-:S02]  /*0e80*/  IMAD R3, R8, R23, R20 ;  /* 0x0000001708037224 */ /* 0x004fc400078e0214 */
[----:B---3--:R-:W-:Y:S02]  /*0e90*/  IMAD R6, R5, R25, R6 ;  /* 0x0000001905067224 */ /* 0x008fe400078e0206 */
[----:B------:R-:W-:Y:S02]  /*0ea0*/  IMAD R101, R3, R24, R7 ;  /* 0x0000001803657224 */ /* 0x000fe400078e0207 */
[----:B------:R-:W-:-:S03]  /*0eb0*/  IMAD.MOV.U32 R4, RZ, RZ, 0x1 ;  /* 0x00000001ff047424 */ /* 0x000fc600078e00ff */
[----:B------:R-:W-:Y:S02]  /*0ec0*/  SEL R100, R101, R6, !P1 ;  /* 0x0000000665647207 */ /* 0x000fe40004800000 */
[----:B------:R-:W-:Y:S02]  /*0ed0*/  PRMT R3, R4, 0x7610, R3 ;  /* 0x0000761004037816 */ /* 0x000fe40000000003 */
[----:B------:R-:W-:-:S07]  /*0ee0*/  SEL R101, R6, R101, !P1 ;  /* 0x0000006506657207 */ /* 0x000fce0004800000 */
.L_x_8:
[----:B------:R-:W-:-:S08]  /*0ef0*/  NOP ;  /* 0x0000000000007918 */ /* 0x000fd00000000000 */
[----:B------:R-:W0:Y:S02]  /*0f00*/  USETMAXREG.TRY_ALLOC.CTAPOOL UP0, 0xe8 ;  /* 0x000000e8000079c8 */ /* 0x000e240008000600 */
[----:B0-----:R-:W-:-:S13]  /*0f10*/  PLOP3.LUT P0, PT, PT, PT, UP0, 0x80, 0x0 ;  /* 0x000000000000781c */ /* 0x001fda0003f0f008 */
[----:B------:R-:W-:Y:S05]  /*0f20*/  @!P0 BRA `(.L_x_8) ;  /* 0xfffffffc00f08947 */ /* 0x000fea000383ffff */
[----:B------:R-:W-:Y:S01]  /*0f30*/  ULDC.64 UR4, c[0x0][0x598] ;  /* 0x0001660000047ab9 */ /* 0x000fe20000000a00 */
[----:B------:R-:W-:Y:S01]  /*0f40*/  ULDC.64 UR38, c[0x0][0x208] ;  /* 0x0000820000267ab9 */ /* 0x000fe20000000a00 */
[----:B------:R-:W-:-:S04]  /*0f50*/  ISETP.NE.U32.AND P0, PT, RZ, UR4, PT ;  /* 0x00000004ff007c0c */ /* 0x000fc8000bf05070 */
[----:B------:R-:W-:-:S13]  /*0f60*/  ISETP.NE.AND.EX P0, PT, RZ, UR5, PT, P0 ;  /* 0x00000005ff007c0c */ /* 0x000fda000bf05300 */
[----:B------:R-:W-:Y:S05]  /*0f70*/  @!P0 BRA `(.L_x_11) ;  /* 0x00000000001c8947 */ /* 0x000fea0003800000 */
[----:B------:R-:W0:Y:S02]  /*0f80*/  LDC.64 R4, c[0x0][0x598] ;  /* 0x00016600ff047b82 */ /* 0x000e240000000a00 */
[----:B0-----:R-:W2:Y:S02]  /*0f90*/  LDG.E.64 R4, desc[UR38][R4.64] ;  /* 0x0000002604047981 */ /* 0x001ea4000c1e1b00 */
[----:B--2---:R-:W-:-:S04]  /*0fa0*/  ISETP.NE.U32.AND P0, PT, R4, RZ, PT ;  /* 0x000000ff0400720c */ /* 0x004fc80003f05070 */
[----:B------:R-:W-:-:S13]  /*0fb0*/  ISETP.NE.AND.EX P0, PT, R5, RZ, PT, P0 ;  /* 0x000000ff0500720c */ /* 0x000fda0003f05300 */
[----:B------:R-:W-:Y:S05]  /*0fc0*/  @!P0 BRA `(.L_x_11) ;  /* 0x0000000000088947 */ /* 0x000fea0003800000 */
[----:B------:R0:W5:Y:S01]  /*0fd0*/  LD.E R88, desc[UR38][R4.64] ;  /* 0x0000002604587980 */ /* 0x000162000c101900 */
[----:B------:R-:W-:Y:S05]  /*0fe0*/  BRA `(.L_x_12) ;  /* 0x0000000000247947 */ /* 0x000fea0003800000 */
.L_x_11:
[----:B------:R-:W-:Y:S02]  /*0ff0*/  ULDC.64 UR4, c[0x0][0x588] ;  /* 0x0001620000047ab9 */ /* 0x000fe40000000a00 */
[----:B------:R-:W-:-:S04]  /*1000*/  ISETP.NE.U32.AND P0, PT, RZ, UR4, PT ;  /* 0x00000004ff007c0c */ /* 0x000fc8000bf05070 */
[----:B------:R-:W-:-:S13]  /*1010*/  ISETP.NE.AND.EX P0, PT, RZ, UR5, PT, P0 ;  /* 0x00000005ff007c0c */ /* 0x000fda000bf05300 */
[----:B------:R-:W-:Y:S05]  /*1020*/  @!P0 BRA `(.L_x_13) ;  /* 0x00000000000c8947 */ /* 0x000fea0003800000 */
[----:B------:R-:W0:Y:S02]  /*1030*/  LDC.64 R88, c[0x0][0x588] ;  /* 0x00016200ff587b82 */ /* 0x000e240000000a00 */
[----:B0-----:R1:W5:Y:S01]  /*1040*/  LDG.E R88, desc[UR38][R88.64] ;  /* 0x0000002658587981 */ /* 0x001362000c1e1900 */
[----:B------:R-:W-:Y:S05]  /*1050*/  BRA `(.L_x_12) ;  /* 0x0000000000087947 */ /* 0x000fea0003800000 */
.L_x_13:
[----:B------:R-:W-:Y:S02]  /*1060*/  ULDC UR4, c[0x0][0x580] ;  /* 0x0001600000047ab9 */ /* 0x000fe40000000800 */
[----:B------:R-:W-:-:S07]  /*1070*/  IMAD.U32 R88, RZ, RZ, UR4 ;  /* 0x00000004ff587e24 */ /* 0x000fce000f8e00ff */
.L_x_12:
[----:B------:R-:W-:Y:S02]  /*1080*/  ULDC.64 UR4, c[0x0][0x5a0] ;  /* 0x0001680000047ab9 */ /* 0x000fe40000000a00 */
[----:B------:R-:W-:-:S04]  /*1090*/  ISETP.NE.U32.AND P0, PT, RZ, UR4, PT ;  /* 0x00000004ff007c0c */ /* 0x000fc8000bf05070 */
[----:B------:R-:W-:-:S13]  /*10a0*/  ISETP.NE.AND.EX P0, PT, RZ, UR5, PT, P0 ;  /* 0x00000005ff007c0c */ /* 0x000fda000bf05300 */
[----:B------:R-:W-:Y:S05]  /*10b0*/  @!P0 BRA `(.L_x_14) ;  /* 0x00000000001c8947 */ /* 0x000fea0003800000 */
[----:B0-----:R-:W0:Y:S02]  /*10c0*/  LDC.64 R4, c[0x0][0x5a0] ;  /* 0x00016800ff047b82 */ /* 0x001e240000000a00 */
[----:B0-----:R-:W2:Y:S02]  /*10d0*/  LDG.E.64 R4, desc[UR38][R4.64] ;  /* 0x0000002604047981 */ /* 0x001ea4000c1e1b00 */
[----:B--2---:R-:W-:-:S04]  /*10e0*/  ISETP.NE.U32.AND P0, PT, R4, RZ, PT ;  /* 0x000000ff0400720c */ /* 0x004fc80003f05070 */
[----:B------:R-:W-:-:S13]  /*10f0*/  ISETP.NE.AND.EX P0, PT, R5, RZ, PT, P0 ;  /* 0x000000ff0500720c */ /* 0x000fda0003f05300 */
[----:B------:R-:W-:Y:S05]  /*1100*/  @!P0 BRA `(.L_x_14) ;  /* 0x0000000000088947 */ /* 0x000fea0003800000 */
[----:B-1----:R0:W5:Y:S01]  /*1110*/  LD.E R89, desc[UR38][R4.64] ;  /* 0x0000002604597980 */ /* 0x002162000c101900 */
[----:B------:R-:W-:Y:S05]  /*1120*/  BRA `(.L_x_15) ;  /* 0x0000000000247947 */ /* 0x000fea0003800000 */
.L_x_14:
[----:B------:R-:W-:Y:S02]  /*1130*/  ULDC.64 UR4, c[0x0][0x590] ;  /* 0x0001640000047ab9 */ /* 0x000fe40000000a00 */
[----:B------:R-:W-:-:S04]  /*1140*/  ISETP.NE.U32.AND P0, PT, RZ, UR4, PT ;  /* 0x00000004ff007c0c */ /* 0x000fc8000bf05070 */
[----:B------:R-:W-:-:S13]  /*1150*/  ISETP.NE.AND.EX P0, PT, RZ, UR5, PT, P0 ;  /* 0x00000005ff007c0c */ /* 0x000fda000bf05300 */
[----:B------:R-:W-:Y:S05]  /*1160*/  @!P0 BRA `(.L_x_16) ;  /* 0x00000000000c8947 */ /* 0x000fea0003800000 */
[----:B0-----:R-:W1:Y:S02]  /*1170*/  LDC.64 R4, c[0x0][0x590] ;  /* 0x00016400ff047b82 */ /* 0x001e640000000a00 */
[----:B-1----:R1:W5:Y:S01]  /*1180*/  LDG.E R89, desc[UR38][R4.64] ;  /* 0x0000002604597981 */ /* 0x002362000c1e1900 */
[----:B------:R-:W-:Y:S05]  /*1190*/  BRA `(.L_x_15) ;  /* 0x0000000000087947 */ /* 0x000fea0003800000 */
.L_x_16:
[----:B------:R-:W-:Y:S02]  /*11a0*/  ULDC UR4, c[0x0][0x584] ;  /* 0x0001610000047ab9 */ /* 0x000fe40000000800 */
[----:B-1----:R-:W-:-:S07]  /*11b0*/  IMAD.U32 R89, RZ, RZ, UR4 ;  /* 0x00000004ff597e24 */ /* 0x002fce000f8e00ff */
.L_x_15:
[----:B------:R-:W-:-:S13]  /*11c0*/  LOP3.LUT P0, RZ, R3, 0xff, RZ, 0xc0, !PT ;  /* 0x000000ff03ff7812 */ /* 0x000fda000780c0ff */
[----:B------:R-:W-:Y:S05]  /*11d0*/  @!P0 EXIT ;  /* 0x000000000000894d */ /* 0x000fea0003800000 */
[----:B------:R-:W2:Y:S01]  /*11e0*/  LDC R92, c[0x0][0x658] ;  /* 0x00019600ff5c7b82 */ /* 0x000ea20000000800 */
[----:B------:R-:W-:Y:S01]  /*11f0*/  ULDC.64 UR6, c[0x0][0x288] ;  /* 0x0000a20000067ab9 */ /* 0x000fe20000000a00 */
[----:B------:R-:W-:Y:S01]  /*1200*/  LOP3.LUT R14, R14, 0x1, RZ, 0xc0, !PT ;  /* 0x000000010e0e7812 */ /* 0x000fe200078ec0ff */
[----:B------:R-:W-:Y:S01]  /*1210*/  UIADD3 UR4, UR7, 0x3f, URZ ;  /* 0x0000003f07047890 */ /* 0x000fe2000fffe03f */
[----:B------:R-:W-:Y:S01]  /*1220*/  SHF.R.U32.HI R3, RZ, 0x2, R94 ;  /* 0x00000002ff037819 */ /* 0x000fe2000001165e */
[----:B01----:R-:W-:Y:S01]  /*1230*/  IMAD.MOV.U32 R5, RZ, RZ, -0x1 ;  /* 0xffffffffff057424 */ /* 0x003fe200078e00ff */
[----:B------:R-:W-:Y:S01]  /*1240*/  SHF.R.U32.HI R0, RZ, 0x1, R0 ;  /* 0x00000001ff007819 */ /* 0x000fe20000011600 */
[----:B------:R-:W-:Y:S01]  /*1250*/  USHF.R.S32.HI UR5, URZ, 0x1f, UR4 ;  /* 0x0000001f3f057899 */ /* 0x000fe20008011404 */
[----:B------:R-:W0:Y:S01]  /*1260*/  LDC.64 R90, c[0x0][0x5c8] ;  /* 0x00017200ff5a7b82 */ /* 0x000e220000000a00 */
[----:B------:R-:W-:Y:S01]  /*1270*/  IMAD.SHL.U32 R22, R14, 0x40, RZ ;  /* 0x000000400e167824 */ /* 0x000fe200078e00ff */
[----:B------:R-:W-:Y:S01]  /*1280*/  LOP3.LUT R3, R3, 0x7, RZ, 0xc0, !PT ;  /* 0x0000000703037812 */ /* 0x000fe200078ec0ff */
[----:B------:R-:W-:Y:S01]  /*1290*/  ULEA.HI UR5, UR5, UR4, URZ, 0x6 ;  /* 0x0000000405057291 */ /* 0x000fe2000f8f303f */
[----:B------:R-:W-:Y:S01]  /*12a0*/  LOP3.LUT R0, R0, 0x30, RZ, 0xc0, !PT ;  /* 0x0000003000007812 */ /* 0x000fe200078ec0ff */
[----:B------:R-:W-:Y:S01]  /*12b0*/  IMAD.MOV.U32 R7, RZ, RZ, 0x1 ;  /* 0x00000001ff077424 */ /* 0x000fe200078e00ff */
[--C-:B------:R-:W-:Y:S01]  /*12c0*/  LOP3.LUT R22, R22, 0x40, R3.reuse, 0xe2, !PT ;  /* 0x0000004016167812 */ /* 0x100fe200078ee203 */
[----:B------:R-:W-:Y:S01]  /*12d0*/  USHF.R.S32.HI UR43, URZ, 0x6, UR5 ;  /* 0x000000063f2b7899 */ /* 0x000fe20008011405 */
[----:B------:R-:W1:Y:S01]  /*12e0*/  LDC R96, c[0x0][0x600] ;  /* 0x00018000ff607b82 */ /* 0x000e620000000800 */
[----:B------:R-:W-:Y:S01]  /*12f0*/  IADD3 R3, RZ, -R0, -R3 ;  /* 0x80000000ff037210 */ /* 0x000fe20007ffe803 */
[----:B------:R-:W-:Y:S01]  /*1300*/  IMAD.U32 R4, RZ, RZ, UR6 ;  /* 0x00000006ff047e24 */ /* 0x000fe2000f8e00ff */
[C---:B------:R-:W-:Y:S01]  /*1310*/  LOP3.LUT R93, R94.reuse, 0x3, RZ, 0xc0, !PT ;  /* 0x000000035e5d7812 */ /* 0x040fe200078ec0ff */
[----:B------:R-:W-:Y:S01]  /*1320*/  UISETP.LT.AND UP0, UPT, UR43, 0x1, UPT ;  /* 0x000000012b00788c */ /* 0x000fe2000bf01270 */
[----:B------:R-:W-:Y:S01]  /*1330*/  LOP3.LUT R95, R94, 0x80, RZ, 0xc0, !PT ;  /* 0x000000805e5f7812 */ /* 0x000fe200078ec0ff */
[----:B------:R-:W-:Y:S01]  /*1340*/  IMAD R3, R14, -0x40, R3 ;  /* 0xffffffc00e037824 */ /* 0x000fe200078e0203 */
[----:B------:R-:W-:Y:S01]  /*1350*/  ULDC UR4, c[0x0][0x284] ;  /* 0x0000a10000047ab9 */ /* 0x000fe20000000800 */
[----:B--2---:R-:W-:Y:S01]  /*1360*/  SHF.L.U32 R5, R5, R92, RZ ;  /* 0x0000005c05057219 */ /* 0x004fe200000006ff */
[----:B------:R-:W-:Y:S01]  /*1370*/  USEL UR44, UR43, 0x1, UP0 ;  /* 0x000000012b2c7887 */ /* 0x000fe20008000000 */
[----:B------:R-:W-:Y:S01]  /*1380*/  IMAD R93, R93, -0x2, R4 ;  /* 0xfffffffe5d5d7824 */ /* 0x000fe200078e0204 */
[----:B------:R-:W-:Y:S01]  /*1390*/  LOP3.LUT R22, R22, R0, RZ, 0xfc, !PT ;  /* 0x0000000016167212 */ /* 0x000fe200078efcff */
[----:B------:R-:W-:Y:S01]  /*13a0*/  IMAD.SHL.U32 R94, R94, 0x2, RZ ;  /* 0x000000025e5e7824 */ /* 0x000fe200078e00ff */
[----:B------:R-:W-:Y:S01]  /*13b0*/  SHF.L.U32 R92, R7, R92, RZ ;  /* 0x0000005c075c7219 */ /* 0x000fe200000006ff */
[----:B------:R-:W-:Y:S01]  /*13c0*/  VIADD R98, R3, UR4 ;  /* 0x0000000403627c36 */ /* 0x000fe20008000000 */
[----:B------:R-:W-:Y:S01]  /*13d0*/  LOP3.LUT R103, R18, 0x1, RZ, 0xfc, !PT ;  /* 0x0000000112677812 */ /* 0x000fe200078efcff */
[----:B------:R-:W-:Y:S01]  /*13e0*/  IMAD.MOV.U32 R23, RZ, RZ, RZ ;  /* 0x000000ffff177224 */ /* 0x000fe200078e00ff */
[C---:B0-----:R-:W-:Y:S01]  /*13f0*/  SHF.L.U64.HI R91, R90.reuse, 0x3, R91 ;  /* 0x000000035a5b7819 */ /* 0x041fe2000001025b */
[----:B------:R-:W-:Y:S01]  /*1400*/  IMAD.SHL.U32 R90, R90, 0x8, RZ ;  /* 0x000000085a5a7824 */ /* 0x000fe200078e00ff */
[----:B------:R-:W-:Y:S01]  /*1410*/  SHF.R.U32.HI R95, RZ, 0x7, R95 ;  /* 0x00000007ff5f7819 */ /* 0x000fe2000001165f */
[----:B------:R-:W-:Y:S01]  /*1420*/  UIADD3 UR44, UR43, -UR44, URZ ;  /* 0x8000002c2b2c7290 */ /* 0x000fe2000fffe03f */
[----:B------:R-:W-:Y:S01]  /*1430*/  LOP3.LUT R97, RZ, R5, RZ, 0x33, !PT ;  /* 0x00000005ff617212 */ /* 0x000fe200078e33ff */
[----:B------:R-:W-:Y:S01]  /*1440*/  UMOV UR40, URZ ;  /* 0x0000003f00287c82 */ /* 0x000fe20008000000 */
[----:B------:R-:W-:Y:S01]  /*1450*/  UMOV UR41, URZ ;  /* 0x0000003f00297c82 */ /* 0x000fe20008000000 */
[----:B-1----:R-:W-:-:S08]  /*1460*/  VIADD R96, R96, 0xffffffff ;  /* 0xffffffff60607836 */ /* 0x002fd00000000000 */
.L_x_164:
[----:B0-----:R-:W0:Y:S01]  /*1470*/  SHFL.IDX PT, R0, R95, RZ, 0x1f ;  /* 0x00001fff5f007589 */ /* 0x001e2200000e0000 */
[----:B-1----:R-:W1:Y:S01]  /*1480*/  S2UR UR7, SR_CgaCtaId ;  /* 0x00000000000779c3 */ /* 0x002e620000008800 */
[----:B------:R-:W-:Y:S01]  /*1490*/  UMOV UR6, 0x400 ;  /* 0x0000040000067882 */ /* 0x000fe20000000000 */
[----:B0-----:R-:W-:Y:S01]  /*14a0*/  R2UR UR4, R0 ;  /* 0x00000000000472ca */ /* 0x001fe200000e0000 */
[----:B-1----:R-:W-:-:S12]  /*14b0*/  ULEA UR6, UR7, UR6, 0x18 ;  /* 0x0000000607067291 */ /* 0x002fd8000f8ec03f */
[----:B------:R-:W-:-:S04]  /*14c0*/  ULEA.HI UR5, UR4, UR4, URZ, 0x1 ;  /* 0x0000000404057291 */ /* 0x000fc8000f8f083f */
[----:B------:R-:W-:-:S04]  /*14d0*/  ULOP3.LUT UR5, UR5, 0x7fffe, URZ, 0xc0, !UPT ;  /* 0x0007fffe05057892 */ /* 0x000fc8000f8ec03f */
[----:B------:R-:W-:-:S03]  /*14e0*/  UIADD3 UR5, UR4, -UR5, URZ ;  /* 0x8000000504057290 */ /* 0x000fc6000fffe03f */
[----:B------:R-:W-:Y:S01]  /*14f0*/  ULDC UR4, c[0x0][0x28c] ;  /* 0x0000a30000047ab9 */ /* 0x000fe20000000800 */
[----:B------:R-:W-:Y:S01]  /*1500*/  ULEA UR5, UR5, UR6, 0xd ;  /* 0x0000000605057291 */ /* 0x000fe2000f8e683f */
[----:B------:R-:W-:-:S03]  /*1510*/  ISETP.LT.AND P0, PT, RZ, UR4, PT ;  /* 0x00000004ff007c0c */ /* 0x000fc6000bf01270 */
[----:B------:R-:W-:-:S04]  /*1520*/  UIADD3 UR5, UR5, 0x180, URZ ;  /* 0x0000018005057890 */ /* 0x000fc8000fffe03f */
[----:B------:R-:W-:-:S04]  /*1530*/  USHF.R.U32.HI UR5, URZ, 0x4, UR5 ;  /* 0x000000043f057899 */ /* 0x000fc80008011605 */
[----:B------:R-:W-:Y:S02]  /*1540*/  ULOP3.LUT UR45, UR5, 0x3fff, URZ, 0xc0, !UPT ;  /* 0x00003fff052d7892 */ /* 0x000fe4000f8ec03f */
[----:B--2345:R-:W-:Y:S10]  /*1550*/  @P0 BRA `(.L_x_17) ;  /* 0x0000000000400947 */ /* 0x03cff40003800000 */
[----:B------:R-:W-:Y:S01]  /*1560*/  MOV R0, 0x0 ;  /* 0x0000000000007802 */ /* 0x000fe20000000f00 */
[----:B------:R-:W-:Y:S01]  /*1570*/  ULDC.64 UR4, c[0x4][0x68] ;  /* 0x01001a0000047ab9 */ /* 0x000fe20000000a00 */
[----:B------:R-:W-:Y:S01]  /*1580*/  ULDC.64 UR6, c[0x4][0x8] ;  /* 0x0100020000067ab9 */ /* 0x000fe20000000a00 */
[----:B------:R-:W-:Y:S01]  /*1590*/  IMAD.U32 R4, RZ, RZ, UR4 ;  /* 0x00000004ff047e24 */ /* 0x000fe2000f8e00ff */
[----:B------:R0:W1:Y:S01]  /*15a0*/  LDC.64 R14, c[0x4][R0] ;  /* 0x01000000000e7b82 */ /* 0x0000620000000a00 */
[----:B------:R-:W-:Y:S01]  /*15b0*/  IMAD.U32 R5, RZ, RZ, UR5 ;  /* 0x00000005ff057e24 */ /* 0x000fe2000f8e00ff */
[----:B------:R-:W-:Y:S01]  /*15c0*/  ULDC.64 UR4, c[0x4][0x70] ;  /* 0x01001c0000047ab9 */ /* 0x000fe20000000a00 */
[----:B------:R-:W-:Y:S02]  /*15d0*/  IMAD.U32 R10, RZ, RZ, UR6 ;  /* 0x00000006ff0a7e24 */ /* 0x000fe4000f8e00ff */
[----:B------:R-:W-:Y:S02]  /*15e0*/  IMAD.U32 R6, RZ, RZ, UR4 ;  /* 0x00000004ff067e24 */ /* 0x000fe4000f8e00ff */
[----:B------:R-:W-:-:S02]  /*15f0*/  IMAD.U32 R7, RZ, RZ, UR5 ;  /* 0x00000005ff077e24 */ /* 0x000fc4000f8e00ff */
[----:B------:R-:W-:Y:S02]  /*1600*/  IMAD.U32 R11, RZ, RZ, UR7 ;  /* 0x00000007ff0b7e24 */ /* 0x000fe4000f8e00ff */
[----:B------:R-:W-:Y:S02]  /*1610*/  IMAD.MOV.U32 R8, RZ, RZ, 0x1e1 ;  /* 0x000001e1ff087424 */ /* 0x000fe400078e00ff */
[----:B------:R-:W-:Y:S02]  /*1620*/  IMAD.MOV.U32 R12, RZ, RZ, 0x1 ;  /* 0x00000001ff0c7424 */ /* 0x000fe400078e00ff */
[----:B0-----:R-:W-:-:S07]  /*1630*/  IMAD.MOV.U32 R13, RZ, RZ, RZ ;  /* 0x000000ffff0d7224 */ /* 0x001fce00078e00ff */
[----:B------:R-:W-:-:S07]  /*1640*/  LEPC R20, `(.L_x_17) ;  /* 0x000000001014794e */ /* 0x000fce0000000000 */
[----:B-1---5:R-:W-:Y:S05]  /*1650*/  CALL.ABS.NOINC R14 ;  /* 0x000000000e007343 */ /* 0x022fea0003c00000 */
.L_x_17:
[----:B------:R-:W-:-:S13]  /*1660*/  ISETP.NE.AND P0, PT, R103, 0x3, PT ;  /* 0x000000036700780c */ /* 0x000fda0003f05270 */
[----:B------:R-:W-:Y:S05]  /*1670*/  @!P0 BRA `(.L_x_18) ;  /* 0x0000000000048947 */ /* 0x000fea0003800000 */
[----:B------:R-:W-:Y:S01]  /*1680*/  BPT.TRAP 0x1 ;  /* 0x000000040000795c */ /* 0x000fe20000300000 */
.L_x_18:
[----:B------:R-:W0:Y:S01]  /*1690*/  S2UR UR5, SR_CgaCtaId ;  /* 0x00000000000579c3 */ /* 0x000e220000008800 */
[----:B------:R-:W-:Y:S01]  /*16a0*/  UMOV UR4, 0x400 ;  /* 0x0000040000047882 */ /* 0x000fe20000000000 */
[----:B------:R-:W-:Y:S02]  /*16b0*/  IMAD.U32 R0, RZ, RZ, UR40 ;  /* 0x00000028ff007e24 */ /* 0x000fe4000f8e00ff */
[----:B------:R-:W-:-:S03]  /*16c0*/  IMAD.U32 R3, RZ, RZ, UR41 ;  /* 0x00000029ff037e24 */ /* 0x000fc6000f8e00ff */
[----:B------:R-:W-:Y:S01]  /*16d0*/  SHF.L.U32 R0, R0, 0x1f, RZ ;  /* 0x0000001f00007819 */ /* 0x000fe200000006ff */
[----:B0-----:R-:W-:-:S06]  /*16e0*/  ULEA UR4, UR5, UR4, 0x18 ;  /* 0x0000000405047291 */ /* 0x001fcc000f8ec03f */
[----:B------:R-:W-:-:S04]  /*16f0*/  IMAD.U32 R6, RZ, RZ, UR4 ;  /* 0x00000004ff067e24 */ /* 0x000fc8000f8e00ff */
[----:B------:R-:W-:-:S04]  /*1700*/  IMAD R3, R3, 0x8, R6 ;  /* 0x0000000803037824 */ /* 0x000fc800078e0206 */
[----:B------:R0:W1:Y:S01]  /*1710*/  SYNCS.PHASECHK.TRANS64.TRYWAIT P1, [R3+URZ], R0 ;  /* 0x00000000030075a7 */ /* 0x000062000802017f */
[----:B------:R-:W-:Y:S05]  /*1720*/  @!P0 BRA `(.L_x_19) ;  /* 0x0000000000048947 */ /* 0x000fea0003800000 */
[----:B------:R-:W-:Y:S01]  /*1730*/  BPT.TRAP 0x1 ;  /* 0x000000040000795c */ /* 0x000fe20000300000 */
.L_x_19:
[----:B------:R-:W-:-:S05]  /*1740*/  IMAD.U32 R4, RZ, RZ, UR44 ;  /* 0x0000002cff047e24 */ /* 0x000fca000f8e00ff */
[----:B------:R-:W-:Y:S01]  /*1750*/  ISETP.GE.AND P2, PT, R4, 0x1, PT ;  /* 0x000000010400780c */ /* 0x000fe20003f46270 */
[----:B-1----:R-:W-:-:S12]  /*1760*/  @P1 BRA `(.L_x_20) ;  /* 0x0000000000081947 */ /* 0x002fd80003800000 */
[----:B------:R-:W1:Y:S02]  /*1770*/  SYNCS.PHASECHK.TRANS64.TRYWAIT P1, [R3+URZ], R0 ;  /* 0x00000000030075a7 */ /* 0x000e64000802017f */
[----:B-1----:R-:W-:Y:S05]  /*1780*/  @!P1 BRA `(.L_x_21) ;  /* 0x0000006800109947 */ /* 0x002fea0003800000 */
.L_x_20:
[----:B------:R-:W-:Y:S05]  /*1790*/  WARPSYNC.ALL ;  /* 0x0000000000007948 */ /* 0x000fea0003800000 */
[----:B------:R-:W-:Y:S01]  /*17a0*/  R2UR UR4, R6 ;  /* 0x00000000060472ca */ /* 0x000fe200000e0000 */
[----:B------:R-:W-:Y:S01]  /*17b0*/  ULEA UR5, UR41, UR45, 0xa ;  /* 0x0000002d29057291 */ /* 0x000fe2000f8e503f */
[----:B------:R-:W-:Y:S01]  /*17c0*/  WARPGROUP.ARRIVE ;  /* 0x00000000000079c5 */ /* 0x000fe20000000000 */
[----:B------:R-:W-:Y:S01]  /*17d0*/  UMOV UR9, 0x40000040 ;  /* 0x4000004000097882 */ /* 0x000fe20000000000 */
[----:B------:R-:W-:-:S04]  /*17e0*/  UMOV UR11, 0x40000040 ;  /* 0x40000040000b7882 */ /* 0x000fc80000000000 */
[----:B------:R-:W-:-:S05]  /*17f0*/  UMOV UR8, UR5 ;  /* 0x0000000500087c82 */ /* 0x000fca0008000000 */
[----:B------:R-:W-:-:S04]  /*1800*/  UIADD3 UR4, UR4, 0x1c180, URZ ;  /* 0x0001c18004047890 */ /* 0x000fc8000fffe03f */
[----:B------:R-:W-:-:S04]  /*1810*/  USHF.R.U32.HI UR4, URZ, 0x4, UR4 ;  /* 0x000000043f047899 */ /* 0x000fc80008011604 */
[----:B------:R-:W-:-:S04]  /*1820*/  ULOP3.LUT UR4, UR4, 0x3fff, URZ, 0xc0, !UPT ;  /* 0x00003fff04047892 */ /* 0x000fc8000f8ec03f */
[----:B------:R-:W-:-:S04]  /*1830*/  ULOP3.LUT UR4, UR4, 0x10000, URZ, 0xfc, !UPT ;  /* 0x0001000004047892 */ /* 0x000fc8000f8efc3f */
[----:B------:R-:W-:-:S07]  /*1840*/  ULEA UR6, UR41, UR4, 0xa ;  /* 0x0000000429067291 */ /* 0x000fce000f8e503f */
[----:B------:R-:W-:Y:S02]  /*1850*/  UMOV UR10, UR6 ;  /* 0x00000006000a7c82 */ /* 0x000fe40008000000 */
[----:B------:R-:W-:Y:S01]  /*1860*/  HGMMA.64x128x16.F32 R24, gdesc[UR8].tnspA, RZ, !UPT, gsb0 ;  /* 0x21e00000081879f0 */ /* 0x000fe2000c0008ff */
[----:B------:R-:W-:Y:S02]  /*1870*/  UIADD3 UR8, UR5, 0x80, URZ ;  /* 0x0000008005087890 */ /* 0x000fe4000fffe03f */
[----:B------:R-:W-:Y:S01]  /*1880*/  UIADD3 UR10, UR6, 0x2, URZ ;  /* 0x00000002060a7890 */ /* 0x000fe2000fffe03f */
[----:B------:R-:W-:Y:S01]  /*1890*/  UMOV UR9, 0x40000040 ;  /* 0x4000004000097882 */ /* 0x000fe20000000000 */
[----:B------:R-:W-:Y:S01]  /*18a0*/  UMOV UR11, 0x40000040 ;  /* 0x40000040000b7882 */ /* 0x000fe20000000000 */
[----:B------:R-:W-:Y:S02]  /*18b0*/  WARPGROUP.DEPBAR.LE gsb0, 0x0 ;  /* 0x00008000000079c5 */ /* 0x000fe40000010000 */
[----:B------:R-:W-:-:S06]  /*18c0*/  WARPGROUP.ARRIVE ;  /* 0x00000000000079c5 */ /* 0x000fcc0000000000 */
[----:B------:R-:W-:Y:S01]  /*18d0*/  HGMMA.64x128x16.F32 R24, gdesc[UR8].tnspA, R24, gsb0 ;  /* 0x21e00000081879f0 */ /* 0x000fe20008000818 */
        /* <DEDUP_REMOVED lines=13> */
[----:B------:R-:W-:Y:S03]  /*19b0*/  HGMMA.64x128x16.F32 R24, gdesc[UR8].tnspA, R24, gsb0 ;  /* 0x21e00000081879f0 */ /* 0x000fe60008000818 */
[----:B------:R-:W-:Y:S02]  /*19c0*/  WARPGROUP.DEPBAR.LE gsb0, 0x0 ;  /* 0x00008000000079c5 */ /* 0x000fe40000010000 */
[----:B------:R-:W-:Y:S05]  /*19d0*/  @!P2 BRA `(.L_x_22) ;  /* 0x000000040028a947 */ /* 0x000fea0003800000 */
[----:B------:R-:W-:Y:S01]  /*19e0*/  UIADD3 UR5, UR41, 0x1, URZ ;  /* 0x0000000129057890 */ /* 0x000fe2000fffe03f */
[----:B01----:R-:W-:Y:S02]  /*19f0*/  IMAD.U32 R0, RZ, RZ, UR44 ;  /* 0x0000002cff007e24 */ /* 0x003fe4000f8e00ff */
[----:B------:R-:W-:Y:S01]  /*1a00*/  IMAD.U32 R3, RZ, RZ, UR41 ;  /* 0x00000029ff037e24 */ /* 0x000fe2000f8e00ff */
[----:B------:R-:W-:-:S04]  /*1a10*/  UISETP.NE.AND UP0, UPT, UR5, 0x7, UPT ;  /* 0x000000070500788c */ /* 0x000fc8000bf05270 */
[----:B------:R-:W-:Y:S02]  /*1a20*/  USEL UR6, URZ, 0x1, UP0 ;  /* 0x000000013f067887 */ /* 0x000fe40008000000 */
[----:B------:R-:W-:Y:S02]  /*1a30*/  USEL UR5, UR5, URZ, UP0 ;  /* 0x0000003f05057287 */ /* 0x000fe40008000000 */
[----:B------:R-:W-:-:S06]  /*1a40*/  ULOP3.LUT UR6, UR40, UR6, URZ, 0x3c, !UPT ;  /* 0x0000000628067292 */ /* 0x000fcc000f8e3c3f */
[----:B------:R-:W-:-:S07]  /*1a50*/  IMAD.U32 R7, RZ, RZ, UR6 ;  /* 0x00000006ff077e24 */ /* 0x000fce000f8e00ff */
.L_x_29:
[----:B------:R-:W-:Y:S05]  /*1a60*/  @!P0 BRA `(.L_x_23) ;  /* 0x0000000000048947 */ /* 0x000fea0003800000 */
[----:B------:R-:W-:Y:S01]  /*1a70*/  BPT.TRAP 0x1 ;  /* 0x000000040000795c */ /* 0x000fe20000300000 */
.L_x_23:
[----:B------:R-:W0:Y:S01]  /*1a80*/  S2UR UR7, SR_CgaCtaId ;  /* 0x00000000000779c3 */ /* 0x000e220000008800 */
[----:B------:R-:W-:Y:S01]  /*1a90*/  UMOV UR6, 0x400 ;  /* 0x0000040000067882 */ /* 0x000fe20000000000 */
[----:B------:R-:W-:Y:S01]  /*1aa0*/  IMAD.U32 R5, RZ, RZ, UR5 ;  /* 0x00000005ff057e24 */ /* 0x000fe2000f8e00ff */
[----:B------:R-:W-:Y:S01]  /*1ab0*/  SHF.L.U32 R4, R7, 0x1f, RZ ;  /* 0x0000001f07047819 */ /* 0x000fe200000006ff */
[----:B0-----:R-:W-:-:S06]  /*1ac0*/  ULEA UR6, UR7, UR6, 0x18 ;  /* 0x0000000607067291 */ /* 0x001fcc000f8ec03f */
[----:B------:R-:W-:-:S04]  /*1ad0*/  IMAD.U32 R6, RZ, RZ, UR6 ;  /* 0x00000006ff067e24 */ /* 0x000fc8000f8e00ff */
[----:B------:R-:W-:-:S04]  /*1ae0*/  IMAD R5, R5, 0x8, R6 ;  /* 0x0000000805057824 */ /* 0x000fc800078e0206 */
[----:B------:R0:W1:Y:S01]  /*1af0*/  SYNCS.PHASECHK.TRANS64.TRYWAIT P1, [R5+URZ], R4 ;  /* 0x00000004050075a7 */ /* 0x000062000802017f */
[----:B------:R-:W-:Y:S05]  /*1b00*/  @!P0 BRA `(.L_x_24) ;  /* 0x0000000000048947 */ /* 0x000fea0003800000 */
[----:B------:R-:W-:Y:S01]  /*1b10*/  BPT.TRAP 0x1 ;  /* 0x000000040000795c */ /* 0x000fe20000300000 */
.L_x_24:
[----:B-1----:R-:W-:Y:S05]  /*1b20*/  @P1 BRA `(.L_x_25) ;  /* 0x0000000000081947 */ /* 0x002fea0003800000 */
[----:B------:R-:W1:Y:S02]  /*1b30*/  SYNCS.PHASECHK.TRANS64.TRYWAIT P1, [R5+URZ], R4 ;  /* 0x00000004050075a7 */ /* 0x000e64000802017f */
[----:B-1----:R-:W-:Y:S05]  /*1b40*/  @!P1 BRA `(.L_x_26) ;  /* 0x0000006400349947 */ /* 0x002fea0003800000 */
.L_x_25:
[----:B------:R-:W-:Y:S01]  /*1b50*/  ULEA UR6, UR5, UR45, 0xa ;  /* 0x0000002d05067291 */ /* 0x000fe2000f8e503f */
[----:B------:R-:W-:Y:S01]  /*1b60*/  WARPGROUP.ARRIVE ;  /* 0x00000000000079c5 */ /* 0x000fe20000000000 */
[----:B------:R-:W-:Y:S01]  /*1b70*/  ULEA UR7, UR5, UR4, 0xa ;  /* 0x0000000405077291 */ /* 0x000fe2000f8e503f */
[----:B------:R-:W-:Y:S01]  /*1b80*/  UMOV UR9, 0x40000040 ;  /* 0x4000004000097882 */ /* 0x000fe20000000000 */
[----:B------:R-:W-:-:S03]  /*1b90*/  UMOV UR11, 0x40000040 ;  /* 0x40000040000b7882 */ /* 0x000fc60000000000 */
[----:B------:R-:W-:Y:S02]  /*1ba0*/  UMOV UR8, UR6 ;  /* 0x0000000600087c82 */ /* 0x000fe40008000000 */
[----:B------:R-:W-:Y:S02]  /*1bb0*/  UMOV UR10, UR7 ;  /* 0x00000007000a7c82 */ /* 0x000fe40008000000 */
[----:B------:R-:W-:Y:S01]  /*1bc0*/  HGMMA.64x128x16.F32 R24, gdesc[UR8].tnspA, R24, gsb0 ;  /* 0x21e00000081879f0 */ /* 0x000fe20008000818 */
[----:B------:R-:W-:Y:S02]  /*1bd0*/  UIADD3 UR8, UR6, 0x80, URZ ;  /* 0x0000008006087890 */ /* 0x000fe4000fffe03f */
[----:B------:R-:W-:Y:S01]  /*1be0*/  UIADD3 UR10, UR7, 0x2, URZ ;  /* 0x00000002070a7890 */ /* 0x000fe2000fffe03f */
[----:B------:R-:W-:Y:S01]  /*1bf0*/  UMOV UR9, 0x40000040 ;  /* 0x4000004000097882 */ /* 0x000fe20000000000 */
[----:B------:R-:W-:Y:S01]  /*1c00*/  UMOV UR11, 0x40000040 ;  /* 0x40000040000b7882 */ /* 0x000fe20000000000 */
[----:B------:R-:W-:-:S02]  /*1c10*/  WARPGROUP.DEPBAR.LE gsb0, 0x0 ;  /* 0x00008000000079c5 */ /* 0x000fc40000010000 */
        /* <DEDUP_REMOVED lines=18> */
[----:B------:R-:W-:Y:S01]  /*1d40*/  BPT.TRAP 0x1 ;  /* 0x000000040000795c */ /* 0x000fe20000300000 */
.L_x_27:
[----:B------:R-:W-:-:S13]  /*1d50*/  ISETP.NE.AND P1, PT, R102, RZ, PT ;  /* 0x000000ff6600720c */ /* 0x000fda0003f25270 */
[----:B01----:R-:W-:-:S04]  /*1d60*/  @P1 IMAD R4, R3, 0x8, R6 ;  /* 0x0000000803041824 */ /* 0x003fc800078e0206 */
[----:B------:R-:W-:-:S05]  /*1d70*/  @P1 VIADD R4, R4, 0x38 ;  /* 0x0000003804041836 */ /* 0x000fca0000000000 */
[----:B------:R-:W-:-:S04]  /*1d80*/  @P1 PRMT R4, R19, 0x654, R4 ;  /* 0x0000065413041816 */ /* 0x000fc80000000004 */
[----:B------:R0:W-:Y:S01]  /*1d90*/  @P1 SYNCS.ARRIVE.TRANS64.RED.A1T0 RZ, [R4+URZ], RZ ;  /* 0x000000ff04ff19a7 */ /* 0x0001e2000810043f */
[----:B------:R-:W-:-:S13]  /*1da0*/  ISETP.GT.U32.AND P1, PT, R18, 0x1, PT ;  /* 0x000000011200780c */ /* 0x000fda0003f24070 */
[----:B0-----:R-:W-:Y:S05]  /*1db0*/  @P1 BRA `(.L_x_28) ;  /* 0x0000000000041947 */ /* 0x001fea0003800000 */
[----:B------:R-:W-:Y:S01]  /*1dc0*/  BPT.TRAP 0x1 ;  /* 0x000000040000795c */ /* 0x000fe20000300000 */
.L_x_28:
[----:B------:R-:W-:Y:S01]  /*1dd0*/  UIADD3 UR5, UR5, 0x1, URZ ;  /* 0x0000000105057890 */ /* 0x000fe2000fffe03f */
[C---:B------:R-:W-:Y:S01]  /*1de0*/  ISETP.GT.AND P2, PT, R0.reuse, 0x1, PT ;  /* 0x000000010000780c */ /* 0x040fe20003f44270 */
[----:B------:R-:W-:Y:S02]  /*1df0*/  VIADD R3, R3, 0x1 ;  /* 0x0000000103037836 */ /* 0x000fe40000000000 */
[----:B------:R-:W-:Y:S01]  /*1e00*/  UISETP.NE.AND UP0, UPT, UR5, 0x7, UPT ;  /* 0x000000070500788c */ /* 0x000fe2000bf05270 */
[----:B------:R-:W-:Y:S02]  /*1e10*/  VIADD R0, R0, 0xffffffff ;  /* 0xffffffff00007836 */ /* 0x000fe40000000000 */
[C---:B------:R-:W-:Y:S01]  /*1e20*/  ISETP.NE.AND P1, PT, R3.reuse, 0x7, PT ;  /* 0x000000070300780c */ /* 0x040fe20003f25270 */
[----:B------:R-:W-:Y:S02]  /*1e30*/  USEL UR6, URZ, 0x1, UP0 ;  /* 0x000000013f067887 */ /* 0x000fe40008000000 */
[----:B------:R-:W-:Y:S01]  /*1e40*/  USEL UR5, UR5, URZ, UP0 ;  /* 0x0000003f05057287 */ /* 0x000fe20008000000 */
[----:B------:R-:W-:-:S03]  /*1e50*/  SEL R3, R3, RZ, P1 ;  /* 0x000000ff03037207 */ /* 0x000fc60000800000 */
[----:B------:R-:W-:Y:S01]  /*1e60*/  LOP3.LUT R7, R7, UR6, RZ, 0x3c, !PT ;  /* 0x0000000607077c12 */ /* 0x000fe2000f8e3cff */
[----:B------:R-:W-:Y:S07]  /*1e70*/  @P2 BRA `(.L_x_29) ;  /* 0xfffffff800f82947 */ /* 0x000fee000383ffff */
.L_x_22:
[----:B01----:R-:W0:Y:S02]  /*1e80*/  LDC R0, c[0x0][0x28c] ;  /* 0x0000a300ff007b82 */ /* 0x003e240000000800 */
[----:B0-----:R-:W-:-:S13]  /*1e90*/  ISETP.GE.AND P1, PT, R0, 0x1, PT ;  /* 0x000000010000780c */ /* 0x001fda0003f26270 */
[----:B------:R-:W-:Y:S05]  /*1ea0*/  @!P1 BRA `(.L_x_30) ;  /* 0x0000000000509947 */ /* 0x000fea0003800000 */
[----:B------:R-:W-:Y:S05]  /*1eb0*/  @!P0 BRA `(.L_x_31) ;  /* 0x0000000000048947 */ /* 0x000fea0003800000 */
[----:B------:R-:W-:Y:S01]  /*1ec0*/  BPT.TRAP 0x1 ;  /* 0x000000040000795c */ /* 0x000fe20000300000 */
.L_x_31:
[----:B------:R-:W-:Y:S01]  /*1ed0*/  ISETP.NE.AND P1, PT, R102, RZ, PT ;  /* 0x000000ff6600720c */ /* 0x000fe20003f25270 */
[----:B------:R-:W-:Y:S01]  /*1ee0*/  BSSY B0, `(.L_x_32) ;  /* 0x000000e000007945 */ /* 0x000fe20003800000 */
[----:B------:R-:W-:-:S11]  /*1ef0*/  ISETP.GT.U32.AND P0, PT, R18, 0x1, PT ;  /* 0x000000011200780c */ /* 0x000fd60003f04070 */
[----:B------:R-:W-:Y:S05]  /*1f00*/  @!P1 BRA `(.L_x_33) ;  /* 0x00000000002c9947 */ /* 0x000fea0003800000 */
[----:B------:R-:W-:-:S04]  /*1f10*/  UIADD3 UR6, UR44, UR41, URZ ;  /* 0x000000292c067290 */ /* 0x000fc8000fffe03f */
[----:B------:R-:W-:-:S04]  /*1f20*/  UIMAD.WIDE.U32 UR4, UR6, 0x24924925, URZ ;  /* 0x24924925060478a5 */ /* 0x000fc8000f8e003f */
[----:B------:R-:W-:-:S04]  /*1f30*/  UIADD3 UR4, UR6, -UR5, URZ ;  /* 0x8000000506047290 */ /* 0x000fc8000fffe03f */
[----:B------:R-:W-:-:S04]  /*1f40*/  ULEA.HI UR4, UR4, UR5, URZ, 0x1f ;  /* 0x0000000504047291 */ /* 0x000fc8000f8ff83f */
[----:B------:R-:W-:-:S04]  /*1f50*/  USHF.R.U32.HI UR4, URZ, 0x2, UR4 ;  /* 0x000000023f047899 */ /* 0x000fc80008011604 */
[----:B------:R-:W-:-:S06]  /*1f60*/  UIMAD UR4, UR4, -0x7, UR6 ;  /* 0xfffffff9040478a4 */ /* 0x000fcc000f8e0206 */
[----:B------:R-:W-:-:S04]  /*1f70*/  IMAD.U32 R3, RZ, RZ, UR4 ;  /* 0x00000004ff037e24 */ /* 0x000fc8000f8e00ff */
[----:B------:R-:W-:-:S04]  /*1f80*/  IMAD R0, R3, 0x8, R6 ;  /* 0x0000000803007824 */ /* 0x000fc800078e0206 */
[----:B------:R-:W-:-:S05]  /*1f90*/  VIADD R0, R0, 0x38 ;  /* 0x0000003800007836 */ /* 0x000fca0000000000 */
[----:B------:R-:W-:-:S04]  /*1fa0*/  PRMT R0, R19, 0x654, R0 ;  /* 0x0000065413007816 */ /* 0x000fc80000000000 */
[----:B------:R0:W-:Y:S03]  /*1fb0*/  SYNCS.ARRIVE.TRANS64.RED.A1T0 RZ, [R0+URZ], RZ ;  /* 0x000000ff00ff79a7 */ /* 0x0001e6000810043f */
.L_x_33:
[----:B------:R-:W-:Y:S05]  /*1fc0*/  BSYNC B0 ;  /* 0x0000000000007941 */ /* 0x000fea0003800000 */
.L_x_32:
[----:B------:R-:W-:Y:S05]  /*1fd0*/  @P0 BRA `(.L_x_30) ;  /* 0x0000000000040947 */ /* 0x000fea0003800000 */
[----:B------:R-:W-:Y:S01]  /*1fe0*/  BPT.TRAP 0x1 ;  /* 0x000000040000795c */ /* 0x000fe20000300000 */
.L_x_30:
[----:B------:R-:W-:Y:S01]  /*1ff0*/  UISETP.GE.U32.AND UP1, UPT, UR43, 0x7, UPT ;  /* 0x000000072b00788c */ /* 0x000fe2000bf26070 */
[----:B------:R-:W-:Y:S01]  /*2000*/  IMAD.SHL.U32 R3, R100, 0x80, RZ ;  /* 0x0000008064037824 */ /* 0x000fe200078e00ff */
[----:B------:R-:W-:Y:S01]  /*2010*/  UIADD3 UR41, UR43, UR41, URZ ;  /* 0x000000292b297290 */ /* 0x000fe2000fffe03f */
[----:B------:R-:W-:Y:S01]  /*2020*/  SHF.R.S32.HI R13, RZ, 0x1f, R99 ;  /* 0x0000001fff0d7819 */ /* 0x000fe20000011463 */
[----:B------:R-:W-:Y:S01]  /*2030*/  ULDC UR10, c[0x0][0x288] ;  /* 0x0000a200000a7ab9 */ /* 0x000fe20000000800 */
[----:B------:R-:W-:Y:S01]  /*2040*/  IMAD.SHL.U32 R7, R101, 0x80, RZ ;  /* 0x0000008065077824 */ /* 0x000fe200078e00ff */
[C---:B------:R-:W-:Y:S01]  /*2050*/  LOP3.LUT R8, R3.reuse, 0x6, R94, 0xf8, !PT ;  /* 0x0000000603087812 */ /* 0x040fe200078ef85e */
[----:B------:R-:W-:Y:S01]  /*2060*/  UISETP.GT.U32.AND UP0, UPT, UR41, 0x6, UPT ;  /* 0x000000062900788c */ /* 0x000fe2000bf04070 */
[----:B------:R-:W-:Y:S01]  /*2070*/  ISETP.GE.AND P0, PT, R3, UR10, PT ;  /* 0x0000000a03007c0c */ /* 0x000fe2000bf06270 */
[----:B------:R-:W-:Y:S01]  /*2080*/  ULDC.64 UR6, c[0x0][0x5d0] ;  /* 0x0001740000067ab9 */ /* 0x000fe20000000a00 */
[----:B------:R-:W-:Y:S01]  /*2090*/  ULDC UR11, c[0x0][0x284] ;  /* 0x0000a100000b7ab9 */ /* 0x000fe20000000800 */
[----:B------:R-:W-:Y:S01]  /*20a0*/  @UP1 UIMAD.WIDE.U32 UR4, UR41, 0x24924925, URZ ;  /* 0x24924925290418a5 */ /* 0x000fe2000f8e003f */
[----:B------:R-:W-:Y:S01]  /*20b0*/  SHF.R.S32.HI R9, RZ, 0x1f, R8 ;  /* 0x0000001fff097819 */ /* 0x000fe20000011408 */
[----:B0-----:R-:W-:Y:S01]  /*20c0*/  IMAD R0, R13, UR6, RZ ;  /* 0x000000060d007c24 */ /* 0x001fe2000f8e02ff */
[----:B------:R-:W-:Y:S01]  /*20d0*/  UISETP.LT.U32.AND UP0, UPT, UR43, 0x7, UP0 ;  /* 0x000000072b00788c */ /* 0x000fe20008701070 */
[----:B------:R-:W-:Y:S01]  /*20e0*/  ISETP.GE.OR P0, PT, R7, UR11, P0 ;  /* 0x0000000b07007c0c */ /* 0x000fe20008706670 */
[----:B------:R-:W-:Y:S01]  /*20f0*/  @UP1 UIADD3 UR4, UR41, -UR5, URZ ;  /* 0x8000000529041290 */ /* 0x000fe2000fffe03f */
[C---:B------:R-:W-:Y:S01]  /*2100*/  IMAD R11, R99.reuse, UR7, R0 ;  /* 0x00000007630b7c24 */ /* 0x040fe2000f8e0200 */
[----:B------:R-:W-:Y:S01]  /*2110*/  ULDC.64 UR8, c[0x0][0x5c8] ;  /* 0x0001720000087ab9 */ /* 0x000fe20000000a00 */
[----:B------:R-:W-:Y:S01]  /*2120*/  IMAD.WIDE.U32 R4, R99, UR6, R8 ;  /* 0x0000000663047c25 */ /* 0x000fe2000f8e0008 */
[----:B------:R-:W-:-:S02]  /*2130*/  USEL UR6, URZ, 0x1, !UP0 ;  /* 0x000000013f067887 */ /* 0x000fc4000c000000 */
[----:B------:R-:W-:Y:S01]  /*2140*/  @UP1 ULEA.HI UR4, UR4, UR5, URZ, 0x1f ;  /* 0x0000000504041291 */ /* 0x000fe2000f8ff83f */
[----:B------:R-:W-:Y:S01]  /*2150*/  IMAD.WIDE R100, R101, 0x80, R22 ;  /* 0x0000008065647825 */ /* 0x000fe200078e0216 */
[----:B------:R-:W-:Y:S02]  /*2160*/  ULOP3.LUT UR40, UR40, UR6, URZ, 0x3c, !UPT ;  /* 0x0000000628287292 */ /* 0x000fe4000f8e3c3f */
[----:B------:R-:W-:Y:S01]  /*2170*/  @UP1 USHF.R.U32.HI UR4, URZ, 0x2, UR4 ;  /* 0x000000023f041899 */ /* 0x000fe20008011604 */
[----:B------:R-:W-:Y:S02]  /*2180*/  IMAD.IADD R5, R5, 0x1, R11 ;  /* 0x0000000105057824 */ /* 0x000fe400078e020b */
[----:B------:R-:W-:Y:S01]  /*2190*/  IMAD R11, R101, UR8, RZ ;  /* 0x00000008650b7c24 */ /* 0x000fe2000f8e02ff */
[----:B------:R-:W-:Y:S01]  /*21a0*/  @UP1 ULOP3.LUT UR40, UR40, 0x1, UR4, 0x78, !UPT ;  /* 0x0000000128281892 */ /* 0x000fe2000f8e7804 */
[----:B------:R-:W-:-:S04]  /*21b0*/  IMAD.WIDE.U32 R104, R100, UR8, R4 ;  /* 0x0000000864687c25 */ /* 0x000fc8000f8e0004 */
[----:B------:R-:W-:Y:S02]  /*21c0*/  IMAD R11, R100, UR9, R11 ;  /* 0x00000009640b7c24 */ /* 0x000fe4000f8e020b */
[----:B------:R-:W-:Y:S01]  /*21d0*/  IMAD.MOV.U32 R0, RZ, RZ, -0x1 ;  /* 0xffffffffff007424 */ /* 0x000fe200078e00ff */
[----:B------:R-:W-:Y:S06]  /*21e0*/  @P0 BRA `(.L_x_34) ;  /* 0x0000004000040947 */ /* 0x000fec0003800000 */
[----:B-----5:R-:W-:Y:S01]  /*21f0*/  FSETP.NEU.AND P1, PT, R89, RZ, PT ;  /* 0x000000ff5900720b */ /* 0x020fe20003f2d000 */
[----:B------:R-:W-:Y:S01]  /*2200*/  IMAD.IADD R4, R93, 0x1, -R3 ;  /* 0x000000015d047824 */ /* 0x000fe200078e0a03 */
[----:B------:R-:W-:Y:S01]  /*2210*/  BSSY B0, `(.L_x_34) ;  /* 0x00003fe000007945 */ /* 0x000fe20003800000 */
[----:B------:R-:W-:Y:S02]  /*2220*/  IMAD.IADD R3, R98, 0x1, -R7 ;  /* 0x0000000162037824 */ /* 0x000fe400078e0a07 */
[----:B------:R-:W-:Y:S01]  /*2230*/  IMAD.IADD R115, R105, 0x1, R11 ;  /* 0x0000000169737824 */ /* 0x000fe200078e020b */
[----:B------:R-:W-:-:S04]  /*2240*/  ISETP.GT.AND P0, PT, R4, RZ, PT ;  /* 0x000000ff0400720c */ /* 0x000fc80003f04270 */
[----:B------:R-:W-:-:S03]  /*2250*/  ISETP.GT.AND P3, PT, R3, RZ, P0 ;  /* 0x000000ff0300720c */ /* 0x000fc60000764270 */
[----:B------:R-:W-:Y:S10]  /*2260*/  @!P1 BRA `(.L_x_35) ;  /* 0x0000002c00289947 */ /* 0x000ff40003800000 */
[----:B------:R-:W0:Y:S01]  /*2270*/  LDC.64 R108, c[0x0][0x5b8] ;  /* 0x00016e00ff6c7b82 */ /* 0x000e220000000a00 */
[----:B------:R-:W-:-:S07]  /*2280*/  ULDC.64 UR4, c[0x0][0x5c0] ;  /* 0x0001700000047ab9 */ /* 0x000fce0000000a00 */
[----:B------:R-:W1:Y:S08]  /*2290*/  LDC.64 R110, c[0x0][0x5b0] ;  /* 0x00016c00ff6e7b82 */ /* 0x000e700000000a00 */
[----:B------:R-:W2:Y:S01]  /*22a0*/  LDC.64 R112, c[0x0][0x5a8] ;  /* 0x00016a00ff707b82 */ /* 0x000ea20000000a00 */
[-C--:B0-----:R-:W-:Y:S02]  /*22b0*/  IMAD R6, R13, R108.reuse, RZ ;  /* 0x0000006c0d067224 */ /* 0x081fe400078e02ff */
[----:B------:R-:W-:-:S04]  /*22c0*/  IMAD.WIDE.U32 R106, R99, R108, R8 ;  /* 0x0000006c636a7225 */ /* 0x000fc800078e0008 */
[----:B------:R-:W-:Y:S02]  /*22d0*/  IMAD R105, R99, R109, R6 ;  /* 0x0000006d63697224 */ /* 0x000fe400078e0206 */
[-C--:B-1----:R-:W-:Y:S02]  /*22e0*/  IMAD R5, R101, R110.reuse, RZ ;  /* 0x0000006e65057224 */ /* 0x082fe400078e02ff */
[----:B------:R-:W-:Y:S02]  /*22f0*/  IMAD.IADD R13, R107, 0x1, R105 ;  /* 0x000000016b0d7824 */ /* 0x000fe400078e0269 */
[----:B------:R-:W-:Y:S02]  /*2300*/  IMAD.MOV.U32 R12, RZ, RZ, R106 ;  /* 0x000000ffff0c7224 */ /* 0x000fe400078e006a */
[C---:B------:R-:W-:Y:S02]  /*2310*/  IMAD R109, R100.reuse, R111, R5 ;  /* 0x0000006f646d7224 */ /* 0x040fe400078e0205 */
[----:B------:R-:W-:-:S04]  /*2320*/  IMAD.WIDE.U32 R6, R100, R110, R12 ;  /* 0x0000006e64067225 */ /* 0x000fc800078e000c */
[----:B------:R-:W-:Y:S01]  /*2330*/  IMAD.IADD R5, R7, 0x1, R109 ;  /* 0x0000000107057824 */ /* 0x000fe200078e026d */
[----:B--2---:R-:W-:-:S04]  /*2340*/  LEA R14, P1, R6, R112, 0x1 ;  /* 0x00000070060e7211 */ /* 0x004fc800078208ff */
[----:B------:R-:W-:-:S05]  /*2350*/  LEA.HI.X R15, R6, R113, R5, 0x1, P1 ;  /* 0x00000071060f7211 */ /* 0x000fca00008f0c05 */
[----:B------:R0:W2:Y:S01]  /*2360*/  @P3 LDG.E.LTC128B.U16 R5, desc[UR38][R14.64] ;  /* 0x000000260e053981 */ /* 0x0000a2000c1e1520 */
[----:B------:R-:W-:Y:S01]  /*2370*/  IMAD.WIDE.U32 R6, R100, R110, R8 ;  /* 0x0000006e64067225 */ /* 0x000fe200078e0008 */
[----:B------:R-:W-:Y:S03]  /*2380*/  BSSY B1, `(.L_x_36) ;  /* 0x0000013000017945 */ /* 0x000fe60003800000 */
[----:B------:R-:W-:Y:S02]  /*2390*/  IMAD.IADD R7, R109, 0x1, R7 ;  /* 0x000000016d077824 */ /* 0x000fe400078e0207 */
[----:B------:R-:W-:Y:S01]  /*23a0*/  IMAD.WIDE.U32 R20, R99, R108, R6 ;  /* 0x0000006c63147225 */ /* 0x000fe200078e0006 */
[----:B0-----:R-:W-:-:S03]  /*23b0*/  SHF.L.U64.HI R15, R110, 0x3, R111 ;  /* 0x000000036e0f7819 */ /* 0x001fc6000001026f */
[----:B------:R-:W-:Y:S01]  /*23c0*/  IMAD.IADD R7, R105, 0x1, R21 ;  /* 0x0000000169077824 */ /* 0x000fe200078e0215 */
[----:B------:R-:W-:Y:S01]  /*23d0*/  LEA R6, P4, R20, R112, 0x1 ;  /* 0x0000007014067211 */ /* 0x000fe200078808ff */
[----:B------:R-:W-:-:S03]  /*23e0*/  IMAD.SHL.U32 R14, R110, 0x8, RZ ;  /* 0x000000086e0e7824 */ /* 0x000fc600078e00ff */
[----:B------:R-:W-:Y:S01]  /*23f0*/  LEA.HI.X R7, R20, R113, R7, 0x1, P4 ;  /* 0x0000007114077211 */ /* 0x000fe200020f0c07 */
[----:B--2---:R-:W-:-:S05]  /*2400*/  HADD2.F32 R10, -RZ, R5.H0_H0 ;  /* 0x20000005ff0a7230 */ /* 0x004fca0000004100 */
[----:B------:R-:W-:Y:S01]  /*2410*/  FMUL R11, R10, R89 ;  /* 0x000000590a0b7220 */ /* 0x000fe20000400000 */
[----:B------:R-:W-:-:S03]  /*2420*/  LEA R10, P1, R104, UR4, 0x1 ;  /* 0x00000004680a7c11 */ /* 0x000fc6000f8208ff */
[----:B------:R-:W-:Y:S01]  /*2430*/  FFMA R24, R24, R88, R11 ;  /* 0x0000005818187223 */ /* 0x000fe2000000000b */
[----:B------:R-:W-:Y:S02]  /*2440*/  LEA.HI.X R11, R104, UR5, R115, 0x1, P1 ;  /* 0x00000005680b7c11 */ /* 0x000fe400088f0c73 */
[----:B------:R-:W-:Y:S02]  /*2450*/  ISETP.GT.AND P1, PT, R4, 0x1, PT ;  /* 0x000000010400780c */ /* 0x000fe40003f24270 */
[----:B------:R-:W-:Y:S02]  /*2460*/  F2FP.F16.F32.PACK_AB R24, RZ, R24 ;  /* 0x00000018ff18723e */ /* 0x000fe400000000ff */
[----:B------:R-:W-:-:S03]  /*2470*/  ISETP.GT.AND P2, PT, R3, RZ, P1 ;  /* 0x000000ff0300720c */ /* 0x000fc60000f44270 */
[----:B------:R0:W-:Y:S10]  /*2480*/  @P3 STG.E.U16 desc[UR38][R10.64], R24 ;  /* 0x000000180a003986 */ /* 0x0001f4000c101526 */
[----:B------:R-:W-:Y:S05]  /*2490*/  @!P2 BRA `(.L_x_37) ;  /* 0x000000000004a947 */ /* 0x000fea0003800000 */
[----:B------:R1:W5:Y:S02]  /*24a0*/  LDG.E.LTC128B.U16 R5, desc[UR38][R6.64+0x2] ;  /* 0x0000022606057981 */ /* 0x000364000c1e1520 */
.L_x_37:
[----:B------:R-:W-:Y:S05]  /*24b0*/  BSYNC B1 ;  /* 0x0000000000017941 */ /* 0x000fea0003800000 */
.L_x_36:
[----:B-----5:R-:W-:Y:S01]  /*24c0*/  HADD2.F32 R12, -RZ, R5.H0_H0 ;  /* 0x20000005ff0c7230 */ /* 0x020fe20000004100 */
[----:B------:R-:W-:Y:S01]  /*24d0*/  ISETP.GT.AND P0, PT, R3, 0x8, P0 ;  /* 0x000000080300780c */ /* 0x000fe20000704270 */
[----:B------:R-:W-:Y:S01]  /*24e0*/  IMAD.WIDE.U32 R20, R100, R110, R14 ;  /* 0x0000006e64147225 */ /* 0x000fe200078e000e */
[----:B0-----:R-:W-:-:S03]  /*24f0*/  PRMT R24, R5, 0x7610, R24 ;  /* 0x0000761005187816 */ /* 0x001fc60000000018 */
[----:B------:R-:W-:Y:S01]  /*2500*/  FMUL R12, R12, R89 ;  /* 0x000000590c0c7220 */ /* 0x000fe20000400000 */
[----:B------:R-:W-:Y:S01]  /*2510*/  IMAD.IADD R109, R109, 0x1, R21 ;  /* 0x000000016d6d7824 */ /* 0x000fe200078e0215 */
[----:B------:R-:W-:Y:S02]  /*2520*/  IADD3 R106, P3, R106, R20, RZ ;  /* 0x000000146a6a7210 */ /* 0x000fe40007f7e0ff */
[----:B------:R-:W-:-:S03]  /*2530*/  FFMA R12, R25, R88, R12 ;  /* 0x00000058190c7223 */ /* 0x000fc6000000000c */
[----:B------:R-:W-:Y:S01]  /*2540*/  IMAD.X R13, R109, 0x1, R13, P3 ;  /* 0x000000016d0d7824 */ /* 0x000fe200018e060d */
[C---:B------:R-:W-:Y:S02]  /*2550*/  LEA R14, P3, R106.reuse, R112, 0x1 ;  /* 0x000000706a0e7211 */ /* 0x040fe400078608ff */
[----:B------:R-:W-:Y:S02]  /*2560*/  F2FP.F16.F32.PACK_AB R12, RZ, R12 ;  /* 0x0000000cff0c723e */ /* 0x000fe400000000ff */
[----:B------:R-:W-:Y:S02]  /*2570*/  LEA.HI.X R15, R106, R113, R13, 0x1, P3 ;  /* 0x000000716a0f7211 */ /* 0x000fe400018f0c0d */
[----:B------:R-:W-:-:S05]  /*2580*/  PRMT R21, R12, 0x7610, R21 ;  /* 0x000076100c157816 */ /* 0x000fca0000000015 */
[----:B------:R0:W-:Y:S04]  /*2590*/  @P2 STG.E.U16 desc[UR38][R10.64+0x2], R21 ;  /* 0x000002150a002986 */ /* 0x0001e8000c101526 */
[----:B------:R-:W2:Y:S01]  /*25a0*/  @P0 LDG.E.LTC128B.U16 R24, desc[UR38][R14.64] ;  /* 0x000000260e180981 */ /* 0x000ea2000c1e1520 */
[----:B------:R-:W-:Y:S01]  /*25b0*/  IADD3 R20, P2, R8, R20, RZ ;  /* 0x0000001408147210 */ /* 0x000fe20007f5e0ff */
[----:B------:R-:W-:Y:S01]  /*25c0*/  BSSY B1, `(.L_x_38) ;  /* 0x0000011000017945 */ /* 0x000fe20003800000 */
[C---:B------:R-:W-:Y:S02]  /*25d0*/  SHF.L.U64.HI R13, R90.reuse, 0x1, R91 ;  /* 0x000000015a0d7819 */ /* 0x040fe4000001025b */
[----:B------:R-:W-:Y:S01]  /*25e0*/  ISETP.GT.AND P1, PT, R3, 0x8, P1 ;  /* 0x000000080300780c */ /* 0x000fe20000f24270 */
[----:B0-----:R-:W-:Y:S01]  /*25f0*/  IMAD.X R21, R9, 0x1, R109, P2 ;  /* 0x0000000109157824 */ /* 0x001fe200010e066d */
[----:B------:R-:W-:Y:S01]  /*2600*/  LEA R12, P2, R90, R10, 0x1 ;  /* 0x0000000a5a0c7211 */ /* 0x000fe200078408ff */
[----:B------:R-:W-:-:S04]  /*2610*/  IMAD.WIDE.U32 R20, R99, R108, R20 ;  /* 0x0000006c63147225 */ /* 0x000fc800078e0014 */
[----:B------:R-:W-:Y:S02]  /*2620*/  IMAD.X R13, R13, 0x1, R11, P2 ;  /* 0x000000010d0d7824 */ /* 0x000fe400010e060b */
[----:B------:R-:W-:Y:S02]  /*2630*/  IMAD.IADD R9, R105, 0x1, R21 ;  /* 0x0000000169097824 */ /* 0x000fe400078e0215 */
[----:B--2---:R-:W-:-:S05]  /*2640*/  HADD2.F32 R8, -RZ, R24.H0_H0 ;  /* 0x20000018ff087230 */ /* 0x004fca0000004100 */
[----:B------:R-:W-:Y:S01]  /*2650*/  FMUL R5, R8, R89 ;  /* 0x0000005908057220 */ /* 0x000fe20000400000 */
[----:B------:R-:W-:-:S03]  /*2660*/  LEA R8, P3, R20, R112, 0x1 ;  /* 0x0000007014087211 */ /* 0x000fc600078608ff */
[----:B------:R-:W-:Y:S01]  /*2670*/  FFMA R5, R26, R88, R5 ;  /* 0x000000581a057223 */ /* 0x000fe20000000005 */
[----:B------:R-:W-:-:S04]  /*2680*/  LEA.HI.X R9, R20, R113, R9, 0x1, P3 ;  /* 0x0000007114097211 */ /* 0x000fc800018f0c09 */
[----:B------:R-:W-:-:S05]  /*2690*/  F2FP.F16.F32.PACK_AB R5, RZ, R5 ;  /* 0x00000005ff05723e */ /* 0x000fca00000000ff */
[----:B------:R0:W-:Y:S01]  /*26a0*/  @P0 STG.E.U16 desc[UR38][R12.64], R5 ;  /* 0x000000050c000986 */ /* 0x0001e2000c101526 */
[----:B------:R-:W-:Y:S05]  /*26b0*/  @!P1 BRA `(.L_x_39) ;  /* 0x0000000000049947 */ /* 0x000fea0003800000 */
[----:B------:R2:W5:Y:S02]  /*26c0*/  LDG.E.LTC128B.U16 R24, desc[UR38][R8.64+0x2] ;  /* 0x0000022608187981 */ /* 0x000564000c1e1520 */
.L_x_39:
[----:B------:R-:W-:Y:S05]  /*26d0*/  BSYNC B1 ;  /* 0x0000000000017941 */ /* 0x000fea0003800000 */
.L_x_38:
[----:B-----5:R-:W-:Y:S01]  /*26e0*/  HADD2.F32 R14, -RZ, R24.H0_H0 ;  /* 0x20000018ff0e7230 */ /* 0x020fe20000004100 */
[----:B------:R-:W-:Y:S01]  /*26f0*/  ISETP.GT.AND P0, PT, R4, 0x8, PT ;  /* 0x000000080400780c */ /* 0x000fe20003f04270 */
[----:B------:R-:W-:Y:S03]  /*2700*/  BSSY B1, `(.L_x_40) ;  /* 0x0000008000017945 */ /* 0x000fe60003800000 */
[----:B------:R-:W-:Y:S01]  /*2710*/  FMUL R14, R14, R89 ;  /* 0x000000590e0e7220 */ /* 0x000fe20000400000 */
[----:B------:R-:W-:-:S03]  /*2720*/  ISETP.GT.AND P2, PT, R3, RZ, P0 ;  /* 0x000000ff0300720c */ /* 0x000fc60000744270 */
[----:B------:R-:W-:-:S05]  /*2730*/  FFMA R14, R27, R88, R14 ;  /* 0x000000581b0e7223 */ /* 0x000fca000000000e */
[----:B------:R-:W-:-:S05]  /*2740*/  F2FP.F16.F32.PACK_AB R14, RZ, R14 ;  /* 0x0000000eff0e723e */ /* 0x000fca00000000ff */
[----:B------:R3:W-:Y:S01]  /*2750*/  @P1 STG.E.U16 desc[UR38][R12.64+0x2], R14 ;  /* 0x0000020e0c001986 */ /* 0x0007e2000c101526 */
[----:B------:R-:W-:Y:S05]  /*2760*/  @!P2 BRA `(.L_x_41) ;  /* 0x000000000004a947 */ /* 0x000fea0003800000 */
[----:B------:R4:W5:Y:S02]  /*2770*/  LDG.E.LTC128B.U16 R24, desc[UR38][R6.64+0x10] ;  /* 0x0000102606187981 */ /* 0x000964000c1e1520 */
.L_x_41:
[----:B------:R-:W-:Y:S05]  /*2780*/  BSYNC B1 ;  /* 0x0000000000017941 */ /* 0x000fea0003800000 */
.L_x_40:
[----:B---3-5:R-:W-:Y:S01]  /*2790*/  HADD2.F32 R14, -RZ, R24.H0_H0 ;  /* 0x20000018ff0e7230 */ /* 0x028fe20000004100 */
[----:B------:R-:W-:Y:S01]  /*27a0*/  ISETP.GT.AND P1, PT, R4, 0x9, PT ;  /* 0x000000090400780c */ /* 0x000fe20003f24270 */
[----:B------:R-:W-:Y:S03]  /*27b0*/  BSSY B1, `(.L_x_42) ;  /* 0x0000008000017945 */ /* 0x000fe60003800000 */
[----:B0-----:R-:W-:Y:S01]  /*27c0*/  FMUL R5, R14, R89 ;  /* 0x000000590e057220 */ /* 0x001fe20000400000 */
[----:B------:R-:W-:-:S03]  /*27d0*/  ISETP.GT.AND P3, PT, R3, RZ, P1 ;  /* 0x000000ff0300720c */ /* 0x000fc60000f64270 */
[----:B------:R-:W-:-:S05]  /*27e0*/  FFMA R5, R28, R88, R5 ;  /* 0x000000581c057223 */ /* 0x000fca0000000005 */
[----:B------:R-:W-:-:S05]  /*27f0*/  F2FP.F16.F32.PACK_AB R5, RZ, R5 ;  /* 0x00000005ff05723e */ /* 0x000fca00000000ff */
[----:B------:R0:W-:Y:S01]  /*2800*/  @P2 STG.E.U16 desc[UR38][R10.64+0x10], R5 ;  /* 0x000010050a002986 */ /* 0x0001e2000c101526 */
[----:B------:R-:W-:Y:S05]  /*2810*/  @!P3 BRA `(.L_x_43) ;  /* 0x000000000004b947 */ /* 0x000fea0003800000 */
[----:B------:R3:W5:Y:S02]  /*2820*/  LDG.E.LTC128B.U16 R24, desc[UR38][R6.64+0x12] ;  /* 0x0000122606187981 */ /* 0x000764000c1e1520 */
.L_x_43:
[----:B------:R-:W-:Y:S05]  /*2830*/  BSYNC B1 ;  /* 0x0000000000017941 */ /* 0x000fea0003800000 */
.L_x_42:
[----:B-----5:R-:W-:Y:S01]  /*2840*/  HADD2.F32 R14, -RZ, R24.H0_H0 ;  /* 0x20000018ff0e7230 */ /* 0x020fe20000004100 */
[----:B------:R-:W-:Y:S01]  /*2850*/  ISETP.GT.AND P0, PT, R3, 0x8, P0 ;  /* 0x000000080300780c */ /* 0x000fe20000704270 */
[----:B------:R-:W-:Y:S03]  /*2860*/  BSSY B1, `(.L_x_44) ;  /* 0x0000007000017945 */ /* 0x000fe60003800000 */
[----:B------:R-:W-:-:S04]  /*2870*/  FMUL R14, R14, R89 ;  /* 0x000000590e0e7220 */ /* 0x000fc80000400000 */
[----:B------:R-:W-:-:S05]  /*2880*/  FFMA R14, R29, R88, R14 ;  /* 0x000000581d0e7223 */ /* 0x000fca000000000e */
[----:B------:R-:W-:-:S05]  /*2890*/  F2FP.F16.F32.PACK_AB R14, RZ, R14 ;  /* 0x0000000eff0e723e */ /* 0x000fca00000000ff */
[----:B------:R0:W-:Y:S01]  /*28a0*/  @P3 STG.E.U16 desc[UR38][R10.64+0x12], R14 ;  /* 0x0000120e0a003986 */ /* 0x0001e2000c101526 */
[----:B------:R-:W-:Y:S05]  /*28b0*/  @!P0 BRA `(.L_x_45) ;  /* 0x0000000000048947 */ /* 0x000fea0003800000 */
[----:B------:R0:W5:Y:S02]  /*28c0*/  LDG.E.LTC128B.U16 R24, desc[UR38][R8.64+0x10] ;  /* 0x0000102608187981 */ /* 0x000164000c1e1520 */
.L_x_45:
[----:B------:R-:W-:Y:S05]  /*28d0*/  BSYNC B1 ;  /* 0x0000000000017941 */ /* 0x000fea0003800000 */
.L_x_44:
[----:B0----5:R-:W-:Y:S01]  /*28e0*/  HADD2.F32 R14, -RZ, R24.H0_H0 ;  /* 0x20000018ff0e7230 */ /* 0x021fe20000004100 */
        /* <DEDUP_REMOVED lines=8> */
.L_x_47:
[----:B------:R-:W-:Y:S05]  /*2970*/  BSYNC B1 ;  /* 0x0000000000017941 */ /* 0x000fea0003800000 */
.L_x_46:
        /* <DEDUP_REMOVED lines=10> */
.L_x_49:
[----:B------:R-:W-:Y:S05]  /*2a20*/  BSYNC B1 ;  /* 0x0000000000017941 */ /* 0x000fea0003800000 */
.L_x_48:
[----:B0----5:R-:W-:Y:S01]  /*2a30*/  HADD2.F32 R14, -RZ, R24.H0_H0 ;  /* 0x20000018ff0e7230 */ /* 0x021fe20000004100 */
        /* <DEDUP_REMOVED lines=9> */
.L_x_51:
[----:B------:R-:W-:Y:S05]  /*2ad0*/  BSYNC B1 ;  /* 0x0000000000017941 */ /* 0x000fea0003800000 */
.L_x_50:
        /* <DEDUP_REMOVED lines=9> */
.L_x_53:
[----:B------:R-:W-:Y:S05]  /*2b70*/  BSYNC B1 ;  /* 0x0000000000017941 */ /* 0x000fea0003800000 */
.L_x_52:
        /* <DEDUP_REMOVED lines=9> */
.L_x_55:
[----:B------:R-:W-:Y:S05]  /*2c10*/  BSYNC B1 ;  /* 0x0000000000017941 */ /* 0x000fea0003800000 */
.L_x_54:
        /* <DEDUP_REMOVED lines=10> */
.L_x_57:
[----:B------:R-:W-:Y:S05]  /*2cc0*/  BSYNC B1 ;  /* 0x0000000000017941 */ /* 0x000fea0003800000 */
.L_x_56:
        /* <DEDUP_REMOVED lines=10> */
.L_x_59:
[----:B------:R-:W-:Y:S05]  /*2d70*/  BSYNC B1 ;  /* 0x0000000000017941 */ /* 0x000fea0003800000 */
.L_x_58:
        /* <DEDUP_REMOVED lines=9> */
.L_x_61:
[----:B------:R-:W-:Y:S05]  /*2e10*/  BSYNC B1 ;  /* 0x0000000000017941 */ /* 0x000fea0003800000 */
.L_x_60:
        /* <DEDUP_REMOVED lines=9> */
.L_x_63:
[----:B------:R-:W-:Y:S05]  /*2eb0*/  BSYNC B1 ;  /* 0x0000000000017941 */ /* 0x000fea0003800000 */
.L_x_62:
        /* <DEDUP_REMOVED lines=10> */
.L_x_65:
[----:B------:R-:W-:Y:S05]  /*2f60*/  BSYNC B1 ;  /* 0x0000000000017941 */ /* 0x000fea0003800000 */
.L_x_64:
        /* <DEDUP_REMOVED lines=10> */
.L_x_67:
[----:B------:R-:W-:Y:S05]  /*3010*/  BSYNC B1 ;  /* 0x0000000000017941 */ /* 0x000fea0003800000 */
.L_x_66:
        /* <DEDUP_REMOVED lines=9> */
.L_x_69:
[----:B------:R-:W-:Y:S05]  /*30b0*/  BSYNC B1 ;  /* 0x0000000000017941 */ /* 0x000fea0003800000 */
.L_x_68:
        /* <DEDUP_REMOVED lines=9> */
.L_x_71:
[----:B------:R-:W-:Y:S05]  /*3150*/  BSYNC B1 ;  /* 0x0000000000017941 */ /* 0x000fea0003800000 */
.L_x_70:
        /* <DEDUP_REMOVED lines=10> */
.L_x_73:
[----:B------:R-:W-:Y:S05]  /*3200*/  BSYNC B1 ;  /* 0x0000000000017941 */ /* 0x000fea0003800000 */
.L_x_72:
        /* <DEDUP_REMOVED lines=10> */
.L_x_75:
[----:B------:R-:W-:Y:S05]  /*32b0*/  BSYNC B1 ;  /* 0x0000000000017941 */ /* 0x000fea0003800000 */
.L_x_74:
        /* <DEDUP_REMOVED lines=9> */
.L_x_77:
[----:B------:R-:W-:Y:S05]  /*3350*/  BSYNC B1 ;  /* 0x0000000000017941 */ /* 0x000fea0003800000 */
.L_x_76:
        /* <DEDUP_REMOVED lines=9> */
.L_x_79:
[----:B------:R-:W-:Y:S05]  /*33f0*/  BSYNC B1 ;  /* 0x0000000000017941 */ /* 0x000fea0003800000 */
.L_x_78:
        /* <DEDUP_REMOVED lines=10> */
.L_x_81:
[----:B------:R-:W-:Y:S05]  /*34a0*/  BSYNC B1 ;  /* 0x0000000000017941 */ /* 0x000fea0003800000 */
.L_x_80:
        /* <DEDUP_REMOVED lines=10> */
.L_x_83:
[----:B------:R-:W-:Y:S05]  /*3550*/  BSYNC B1 ;  /* 0x0000000000017941 */ /* 0x000fea0003800000 */
.L_x_82:
        /* <DEDUP_REMOVED lines=9> */
.L_x_85:
[----:B------:R-:W-:Y:S05]  /*35f0*/  BSYNC B1 ;  /* 0x0000000000017941 */ /* 0x000fea0003800000 */
.L_x_84:
        /* <DEDUP_REMOVED lines=9> */
.L_x_87:
[----:B------:R-:W-:Y:S05]  /*3690*/  BSYNC B1 ;  /* 0x0000000000017941 */ /* 0x000fea0003800000 */
.L_x_86:
        /* <DEDUP_REMOVED lines=10> */
.L_x_89:
[----:B------:R-:W-:Y:S05]  /*3740*/  BSYNC B1 ;  /* 0x0000000000017941 */ /* 0x000fea0003800000 */
.L_x_88:
        /* <DEDUP_REMOVED lines=10> */
.L_x_91:
[----:B------:R-:W-:Y:S05]  /*37f0*/  BSYNC B1 ;  /* 0x0000000000017941 */ /* 0x000fea0003800000 */
.L_x_90:
        /* <DEDUP_REMOVED lines=9> */
.L_x_93:
[----:B------:R-:W-:Y:S05]  /*3890*/  BSYNC B1 ;  /* 0x0000000000017941 */ /* 0x000fea0003800000 */
.L_x_92:
        /* <DEDUP_REMOVED lines=9> */
.L_x_95:
[----:B------:R-:W-:Y:S05]  /*3930*/  BSYNC B1 ;  /* 0x0000000000017941 */ /* 0x000fea0003800000 */
.L_x_94:
        /* <DEDUP_REMOVED lines=10> */
.L_x_97:
[----:B------:R-:W-:Y:S05]  /*39e0*/  BSYNC B1 ;  /* 0x0000000000017941 */ /* 0x000fea0003800000 */
.L_x_96:
        /* <DEDUP_REMOVED lines=10> */
.L_x_99:
[----:B------:R-:W-:Y:S05]  /*3a90*/  BSYNC B1 ;  /* 0x0000000000017941 */ /* 0x000fea0003800000 */
.L_x_98:
        /* <DEDUP_REMOVED lines=9> */
.L_x_101:
[----:B------:R-:W-:Y:S05]  /*3b30*/  BSYNC B1 ;  /* 0x0000000000017941 */ /* 0x000fea0003800000 */
.L_x_100:
        /* <DEDUP_REMOVED lines=9> */
.L_x_103:
[----:B------:R-:W-:Y:S05]  /*3bd0*/  BSYNC B1 ;  /* 0x0000000000017941 */ /* 0x000fea0003800000 */
.L_x_102:
        /* <DEDUP_REMOVED lines=10> */
.L_x_105:
[----:B------:R-:W-:Y:S05]  /*3c80*/  BSYNC B1 ;  /* 0x0000000000017941 */ /* 0x000fea0003800000 */
.L_x_104:
        /* <DEDUP_REMOVED lines=10> */
.L_x_107:
[----:B------:R-:W-:Y:S05]  /*3d30*/  BSYNC B1 ;  /* 0x0000000000017941 */ /* 0x000fea0003800000 */
.L_x_106:
        /* <DEDUP_REMOVED lines=9> */
.L_x_109:
[----:B------:R-:W-:Y:S05]  /*3dd0*/  BSYNC B1 ;  /* 0x0000000000017941 */ /* 0x000fea0003800000 */
.L_x_108:
        /* <DEDUP_REMOVED lines=9> */
.L_x_111:
[----:B------:R-:W-:Y:S05]  /*3e70*/  BSYNC B1 ;  /* 0x0000000000017941 */ /* 0x000fea0003800000 */
.L_x_110:
        /* <DEDUP_REMOVED lines=10> */
.L_x_113:
[----:B------:R-:W-:Y:S05]  /*3f20*/  BSYNC B1 ;  /* 0x0000000000017941 */ /* 0x000fea0003800000 */
.L_x_112:
        /* <DEDUP_REMOVED lines=10> */
.L_x_115:
[----:B------:R-:W-:Y:S05]  /*3fd0*/  BSYNC B1 ;  /* 0x0000000000017941 */ /* 0x000fea0003800000 */
.L_x_114:
        /* <DEDUP_REMOVED lines=9> */
.L_x_117:
[----:B------:R-:W-:Y:S05]  /*4070*/  BSYNC B1 ;  /* 0x0000000000017941 */ /* 0x000fea0003800000 */
.L_x_116:
        /* <DEDUP_REMOVED lines=9> */
.L_x_119:
[----:B------:R-:W-:Y:S05]  /*4110*/  BSYNC B1 ;  /* 0x0000000000017941 */ /* 0x000fea0003800000 */
.L_x_118:
        /* <DEDUP_REMOVED lines=10> */
.L_x_121:
[----:B------:R-:W-:Y:S05]  /*41c0*/  BSYNC B1 ;  /* 0x0000000000017941 */ /* 0x000fea0003800000 */
.L_x_120:
        /* <DEDUP_REMOVED lines=10> */
.L_x_123:
[----:B------:R-:W-:Y:S05]  /*4270*/  BSYNC B1 ;  /* 0x0000000000017941 */ /* 0x000fea0003800000 */
.L_x_122:
        /* <DEDUP_REMOVED lines=9> */
.L_x_125:
[----:B------:R-:W-:Y:S05]  /*4310*/  BSYNC B1 ;  /* 0x0000000000017941 */ /* 0x000fea0003800000 */
.L_x_124:
        /* <DEDUP_REMOVED lines=9> */
.L_x_127:
[----:B------:R-:W-:Y:S05]  /*43b0*/  BSYNC B1 ;  /* 0x0000000000017941 */ /* 0x000fea0003800000 */
.L_x_126:
        /* <DEDUP_REMOVED lines=10> */
.L_x_129:
[----:B------:R-:W-:Y:S05]  /*4460*/  BSYNC B1 ;  /* 0x0000000000017941 */ /* 0x000fea0003800000 */
.L_x_128:
        /* <DEDUP_REMOVED lines=10> */
.L_x_131:
[----:B------:R-:W-:Y:S05]  /*4510*/  BSYNC B1 ;  /* 0x0000000000017941 */ /* 0x000fea0003800000 */
.L_x_130:
        /* <DEDUP_REMOVED lines=9> */
.L_x_133:
[----:B------:R-:W-:Y:S05]  /*45b0*/  BSYNC B1 ;  /* 0x0000000000017941 */ /* 0x000fea0003800000 */
.L_x_132:
        /* <DEDUP_REMOVED lines=9> */
.L_x_135:
[----:B------:R-:W-:Y:S05]  /*4650*/  BSYNC B1 ;  /* 0x0000000000017941 */ /* 0x000fea0003800000 */
.L_x_134:
        /* <DEDUP_REMOVED lines=10> */
.L_x_137:
[----:B------:R-:W-:Y:S05]  /*4700*/  BSYNC B1 ;  /* 0x0000000000017941 */ /* 0x000fea0003800000 */
.L_x_136:
        /* <DEDUP_REMOVED lines=10> */
.L_x_139:
[----:B------:R-:W-:Y:S05]  /*47b0*/  BSYNC B1 ;  /* 0x0000000000017941 */ /* 0x000fea0003800000 */
.L_x_138:
        /* <DEDUP_REMOVED lines=9> */
.L_x_141:
[----:B------:R-:W-:Y:S05]  /*4850*/  BSYNC B1 ;  /* 0x0000000000017941 */ /* 0x000fea0003800000 */
.L_x_140:
        /* <DEDUP_REMOVED lines=9> */
.L_x_143:
[----:B------:R-:W-:Y:S05]  /*48f0*/  BSYNC B1 ;  /* 0x0000000000017941 */ /* 0x000fea0003800000 */
.L_x_142:
        /* <DEDUP_REMOVED lines=10> */
.L_x_145:
[----:B------:R-:W-:Y:S05]  /*49a0*/  BSYNC B1 ;  /* 0x0000000000017941 */ /* 0x000fea0003800000 */
.L_x_144:
        /* <DEDUP_REMOVED lines=10> */
.L_x_147:
[----:B------:R-:W-:Y:S05]  /*4a50*/  BSYNC B1 ;  /* 0x0000000000017941 */ /* 0x000fea0003800000 */
.L_x_146:
        /* <DEDUP_REMOVED lines=9> */
.L_x_149:
[----:B------:R-:W-:Y:S05]  /*4af0*/  BSYNC B1 ;  /* 0x0000000000017941 */ /* 0x000fea0003800000 */
.L_x_148:
        /* <DEDUP_REMOVED lines=9> */
.L_x_151:
[----:B------:R-:W-:Y:S05]  /*4b90*/  BSYNC B1 ;  /* 0x0000000000017941 */ /* 0x000fea0003800000 */
.L_x_150:
        /* <DEDUP_REMOVED lines=10> */
.L_x_153:
[----:B------:R-:W-:Y:S05]  /*4c40*/  BSYNC B1 ;  /* 0x0000000000017941 */ /* 0x000fea0003800000 */
.L_x_152:
[----:B0----5:R-:W-:Y:S01]  /*4c50*/  HADD2.F32 R14, -RZ, R24.H0_H0 ;  /* 0x20000018ff0e7230 */ /* 0x021fe20000004100 */
[----:B------:R-:W-:Y:S01]  /*4c60*/  ISETP.GT.AND P1, PT, R4, 0x79, PT ;  /* 0x000000790400780c */ /* 0x000fe20003f24270 */
[----:B------:R-:W-:Y:S01]  /*4c70*/  @P2 IMAD.MOV.U32 R4, RZ, RZ, R10 ;  /* 0x000000ffff042224 */ /* 0x000fe200078e000a */
[----:B------:R-:W-:Y:S02]  /*4c80*/  BSSY B1, `(.L_x_154) ;  /* 0x000000a000017945 */ /* 0x000fe40003800000 */
[----:B------:R-:W-:Y:S01]  /*4c90*/  FMUL R5, R14, R89 ;  /* 0x000000590e057220 */ /* 0x000fe20000400000 */
[----:B------:R-:W-:-:S03]  /*4ca0*/  ISETP.GT.AND P3, PT, R3, RZ, P1 ;  /* 0x000000ff0300720c */ /* 0x000fc60000f64270 */
[----:B------:R-:W-:-:S05]  /*4cb0*/  FFMA R5, R84, R88, R5 ;  /* 0x0000005854057223 */ /* 0x000fca0000000005 */
[----:B------:R-:W-:-:S04]  /*4cc0*/  F2FP.F16.F32.PACK_AB R5, RZ, R5 ;  /* 0x00000005ff05723e */ /* 0x000fc800000000ff */
[----:B------:R-:W-:Y:S01]  /*4cd0*/  PRMT R14, R5, 0x7610, R14 ;  /* 0x00007610050e7816 */ /* 0x000fe2000000000e */
[----:B------:R-:W-:-:S05]  /*4ce0*/  @P2 IMAD.MOV.U32 R5, RZ, RZ, R11 ;  /* 0x000000ffff052224 */ /* 0x000fca00078e000b */
[----:B------:R0:W-:Y:S01]  /*4cf0*/  @P2 STG.E.U16 desc[UR38][R4.64+0xf0], R14 ;  /* 0x0000f00e04002986 */ /* 0x0001e2000c101526 */
[----:B------:R-:W-:Y:S05]  /*4d00*/  @!P3 BRA `(.L_x_155) ;  /* 0x000000000004b947 */ /* 0x000fea0003800000 */
[----:B------:R0:W5:Y:S02]  /*4d10*/  LDG.E.LTC128B.U16 R24, desc[UR38][R6.64+0xf2] ;  /* 0x0000f22606187981 */ /* 0x000164000c1e1520 */
.L_x_155:
[----:B------:R-:W-:Y:S05]  /*4d20*/  BSYNC B1 ;  /* 0x0000000000017941 */ /* 0x000fea0003800000 */
.L_x_154:
        /* <DEDUP_REMOVED lines=9> */
.L_x_157:
[----:B------:R-:W-:Y:S05]  /*4dc0*/  BSYNC B1 ;  /* 0x0000000000017941 */ /* 0x000fea0003800000 */
.L_x_156:
[----:B0----5:R-:W-:Y:S01]  /*4dd0*/  HADD2.F32 R4, -RZ, R24.H0_H0 ;  /* 0x20000018ff047230 */ /* 0x021fe20000004100 */
[----:B------:R-:W-:Y:S01]  /*4de0*/  ISETP.GT.AND P1, PT, R3, 0x8, P1 ;  /* 0x000000080300780c */ /* 0x000fe20000f24270 */
[----:B------:R-:W-:Y:S03]  /*4df0*/  BSSY B1, `(.L_x_158) ;  /* 0x000000a000017945 */ /* 0x000fe60003800000 */
[----:B------:R-:W-:Y:S01]  /*4e00*/  FMUL R5, R4, R89 ;  /* 0x0000005904057220 */ /* 0x000fe20000400000 */
[----:B------:R-:W-:-:S03]  /*4e10*/  @P0 IMAD.MOV.U32 R4, RZ, RZ, R12 ;  /* 0x000000ffff040224 */ /* 0x000fc600078e000c */
[----:B------:R-:W-:-:S05]  /*4e20*/  FFMA R5, R86, R88, R5 ;  /* 0x0000005856057223 */ /* 0x000fca0000000005 */
[----:B------:R-:W-:-:S04]  /*4e30*/  F2FP.F16.F32.PACK_AB R5, RZ, R5 ;  /* 0x00000005ff05723e */ /* 0x000fc800000000ff */
[----:B-1-34-:R-:W-:Y:S01]  /*4e40*/  PRMT R6, R5, 0x7610, R6 ;  /* 0x0000761005067816 */ /* 0x01afe20000000006 */
[----:B------:R-:W-:-:S05]  /*4e50*/  @P0 IMAD.MOV.U32 R5, RZ, RZ, R13 ;  /* 0x000000ffff050224 */ /* 0x000fca00078e000d */
[----:B------:R0:W-:Y:S01]  /*4e60*/  @P0 STG.E.U16 desc[UR38][R4.64+0xf0], R6 ;  /* 0x0000f00604000986 */ /* 0x0001e2000c101526 */
[----:B------:R-:W-:Y:S05]  /*4e70*/  @!P1 BRA `(.L_x_159) ;  /* 0x0000000000049947 */ /* 0x000fea0003800000 */
[----:B------:R1:W5:Y:S02]  /*4e80*/  LDG.E.LTC128B.U16 R24, desc[UR38][R8.64+0xf2] ;  /* 0x0000f22608187981 */ /* 0x000364000c1e1520 */
.L_x_159:
[----:B------:R-:W-:Y:S05]  /*4e90*/  BSYNC B1 ;  /* 0x0000000000017941 */ /* 0x000fea0003800000 */
.L_x_158:
[----:B------:R-:W-:Y:S05]  /*4ea0*/  @!P1 BRA `(.L_x_160) ;  /* 0x0000001000d09947 */ /* 0x000fea0003800000 */
[----:B-----5:R-:W-:-:S05]  /*4eb0*/  HADD2.F32 R24, -RZ, R24.H0_H0 ;  /* 0x20000018ff187230 */ /* 0x020fca0000004100 */
[----:B------:R-:W-:-:S04]  /*4ec0*/  FMUL R24, R24, R89 ;  /* 0x0000005918187220 */ /* 0x000fc80000400000 */
[----:B------:R-:W-:-:S05]  /*4ed0*/  FFMA R24, R87, R88, R24 ;  /* 0x0000005857187223 */ /* 0x000fca0000000018 */
[----:B------:R-:W-:-:S05]  /*4ee0*/  F2FP.F16.F32.PACK_AB R24, RZ, R24 ;  /* 0x00000018ff18723e */ /* 0x000fca00000000ff */
[----:B------:R3:W-:Y:S01]  /*4ef0*/  STG.E.U16 desc[UR38][R12.64+0xf2], R24 ;  /* 0x0000f2180c007986 */ /* 0x0007e2000c101526 */
[----:B------:R-:W-:Y:S05]  /*4f00*/  BRA `(.L_x_160) ;  /* 0x0000001000b87947 */ /* 0x000fea0003800000 */
.L_x_35:
[----:B------:R-:W-:Y:S01]  /*4f10*/  ISETP.GT.AND P2, PT, R4, 0x1, PT ;  /* 0x000000010400780c */ /* 0x000fe20003f44270 */
[----:B------:R-:W-:Y:S01]  /*4f20*/  ULDC.64 UR4, c[0x0][0x5c0] ;  /* 0x0001700000047ab9 */ /* 0x000fe20000000a00 */
[-C--:B------:R-:W-:Y:S01]  /*4f30*/  FMUL R24, R24, R88.reuse ;  /* 0x0000005818187220 */ /* 0x080fe20000400000 */
[-C--:B------:R-:W-:Y:S01]  /*4f40*/  FMUL R25, R25, R88.reuse ;  /* 0x0000005819197220 */ /* 0x080fe20000400000 */
[----:B------:R-:W-:Y:S01]  /*4f50*/  ISETP.GT.AND P1, PT, R3, RZ, P2 ;  /* 0x000000ff0300720c */ /* 0x000fe20001724270 */
[-C--:B------:R-:W-:Y:S01]  /*4f60*/  FMUL R26, R26, R88.reuse ;  /* 0x000000581a1a7220 */ /* 0x080fe20000400000 */
[----:B------:R-:W-:Y:S01]  /*4f70*/  LEA R6, P4, R104, UR4, 0x1 ;  /* 0x0000000468067c11 */ /* 0x000fe2000f8808ff */
[----:B------:R-:W-:Y:S01]  /*4f80*/  FMUL R27, R27, R88 ;  /* 0x000000581b1b7220 */ /* 0x000fe20000400000 */
[----:B------:R-:W-:Y:S01]  /*4f90*/  F2FP.F16.F32.PACK_AB R24, RZ, R24 ;  /* 0x00000018ff18723e */ /* 0x000fe200000000ff */
[-C--:B------:R-:W-:Y:S01]  /*4fa0*/  FMUL R28, R28, R88.reuse ;  /* 0x000000581c1c7220 */ /* 0x080fe20000400000 */
[----:B------:R-:W-:Y:S01]  /*4fb0*/  LEA.HI.X R7, R104, UR5, R115, 0x1, P4 ;  /* 0x0000000568077c11 */ /* 0x000fe2000a0f0c73 */
[-C--:B------:R-:W-:Y:S01]  /*4fc0*/  FMUL R29, R29, R88.reuse ;  /* 0x000000581d1d7220 */ /* 0x080fe20000400000 */
[----:B------:R-:W-:Y:S01]  /*4fd0*/  F2FP.F16.F32.PACK_AB R25, RZ, R25 ;  /* 0x00000019ff19723e */ /* 0x000fe200000000ff */
[-C--:B------:R-:W-:Y:S01]  /*4fe0*/  FMUL R30, R30, R88.reuse ;  /* 0x000000581e1e7220 */ /* 0x080fe20000400000 */
[----:B------:R-:W-:Y:S01]  /*4ff0*/  ISETP.GT.AND P2, PT, R3, 0x8, P2 ;  /* 0x000000080300780c */ /* 0x000fe20001744270 */
[----:B------:R-:W-:Y:S01]  /*5000*/  @P3 STG.E.U16 desc[UR38][R6.64], R24 ;  /* 0x0000001806003986 */ /* 0x000fe2000c101526 */
[C---:B------:R-:W-:Y:S01]  /*5010*/  SHF.L.U64.HI R5, R90.reuse, 0x1, R91 ;  /* 0x000000015a057819 */ /* 0x040fe2000001025b */
[----:B------:R-:W-:Y:S01]  /*5020*/  FMUL R31, R31, R88 ;  /* 0x000000581f1f7220 */ /* 0x000fe20000400000 */
[----:B------:R-:W-:Y:S01]  /*5030*/  LEA R8, P3, R90, R6, 0x1 ;  /* 0x000000065a087211 */ /* 0x000fe200078608ff */
[----:B------:R-:W-:Y:S01]  /*5040*/  @P1 STG.E.U16 desc[UR38][R6.64+0x2], R25 ;  /* 0x0000021906001986 */ /* 0x000fe2000c101526 */
[----:B------:R-:W-:Y:S01]  /*5050*/  ISETP.GT.AND P1, PT, R3, 0x8, P0 ;  /* 0x000000080300780c */ /* 0x000fe20000724270 */
[----:B------:R-:W-:Y:S01]  /*5060*/  FMUL R32, R32, R88 ;  /* 0x0000005820207220 */ /* 0x000fe20000400000 */
[----:B------:R-:W-:Y:S01]  /*5070*/  F2FP.F16.F32.PACK_AB R26, RZ, R26 ;  /* 0x0000001aff1a723e */ /* 0x000fe200000000ff */
[----:B------:R-:W-:Y:S01]  /*5080*/  IMAD.X R9, R5, 0x1, R7, P3 ;  /* 0x0000000105097824 */ /* 0x000fe200018e0607 */
[----:B------:R-:W-:Y:S01]  /*5090*/  F2FP.F16.F32.PACK_AB R27, RZ, R27 ;  /* 0x0000001bff1b723e */ /* 0x000fe200000000ff */
[-C--:B------:R-:W-:Y:S01]  /*50a0*/  FMUL R33, R33, R88.reuse ;  /* 0x0000005821217220 */ /* 0x080fe20000400000 */
[----:B------:R-:W-:Y:S01]  /*50b0*/  ISETP.GT.AND P0, PT, R4, 0x8, PT ;  /* 0x000000080400780c */ /* 0x000fe20003f04270 */
[----:B------:R-:W-:Y:S01]  /*50c0*/  FMUL R34, R34, R88 ;  /* 0x0000005822227220 */ /* 0x000fe20000400000 */
[----:B------:R-:W-:Y:S01]  /*50d0*/  F2FP.F16.F32.PACK_AB R28, RZ, R28 ;  /* 0x0000001cff1c723e */ /* 0x000fe200000000ff */
[-C--:B------:R-:W-:Y:S01]  /*50e0*/  FMUL R35, R35, R88.reuse ;  /* 0x0000005823237220 */ /* 0x080fe20000400000 */
[C---:B------:R-:W-:Y:S01]  /*50f0*/  ISETP.GT.AND P4, PT, R3.reuse, RZ, P0 ;  /* 0x000000ff0300720c */ /* 0x040fe20000784270 */
[-C--:B------:R-:W-:Y:S01]  /*5100*/  FMUL R36, R36, R88.reuse ;  /* 0x0000005824247220 */ /* 0x080fe20000400000 */
[----:B------:R-:W-:Y:S01]  /*5110*/  F2FP.F16.F32.PACK_AB R29, RZ, R29 ;  /* 0x0000001dff1d723e */ /* 0x000fe200000000ff */
[----:B------:R-:W-:Y:S01]  /*5120*/  @P1 STG.E.U16 desc[UR38][R8.64], R26 ;  /* 0x0000001a08001986 */ /* 0x000fe2000c101526 */
[----:B------:R-:W-:Y:S01]  /*5130*/  ISETP.GT.AND P1, PT, R3, 0x8, P0 ;  /* 0x000000080300780c */ /* 0x000fe20000724270 */
[----:B------:R-:W-:Y:S01]  /*5140*/  FMUL R37, R37, R88 ;  /* 0x0000005825257220 */ /* 0x000fe20000400000 */
[----:B------:R-:W-:Y:S01]  /*5150*/  F2FP.F16.F32.PACK_AB R30, RZ, R30 ;  /* 0x0000001eff1e723e */ /* 0x000fe200000000ff */
[----:B------:R-:W-:Y:S01]  /*5160*/  @P2 STG.E.U16 desc[UR38][R8.64+0x2], R27 ;  /* 0x0000021b08002986 */ /* 0x000fe2000c101526 */
[----:B------:R-:W-:Y:S01]  /*5170*/  ISETP.GT.AND P2, PT, R4, 0x9, PT ;  /* 0x000000090400780c */ /* 0x000fe20003f44270 */
[-C--:B------:R-:W-:Y:S01]  /*5180*/  FMUL R38, R38, R88.reuse ;  /* 0x0000005826267220 */ /* 0x080fe20000400000 */
[----:B------:R-:W-:Y:S01]  /*5190*/  F2FP.F16.F32.PACK_AB R31, RZ, R31 ;  /* 0x0000001fff1f723e */ /* 0x000fe200000000ff */
[-C--:B------:R-:W-:Y:S01]  /*51a0*/  FMUL R39, R39, R88.reuse ;  /* 0x0000005827277220 */ /* 0x080fe20000400000 */
[C---:B------:R-:W-:Y:S01]  /*51b0*/  ISETP.GT.AND P3, PT, R3.reuse, RZ, P2 ;  /* 0x000000ff0300720c */ /* 0x040fe20001764270 */
[----:B------:R-:W-:Y:S01]  /*51c0*/  @P4 STG.E.U16 desc[UR38][R6.64+0x10], R28 ;  /* 0x0000101c06004986 */ /* 0x000fe2000c101526 */
[----:B------:R-:W-:Y:S01]  /*51d0*/  ISETP.GT.AND P2, PT, R3, 0x8, P2 ;  /* 0x000000080300780c */ /* 0x000fe20001744270 */
[-C--:B------:R-:W-:Y:S01]  /*51e0*/  FMUL R40, R40, R88.reuse ;  /* 0x0000005828287220 */ /* 0x080fe20000400000 */
[----:B------:R-:W-:Y:S01]  /*51f0*/  ISETP.GT.AND P0, PT, R4, 0x10, PT ;  /* 0x000000100400780c */ /* 0x000fe20003f04270 */
[----:B------:R-:W-:Y:S01]  /*5200*/  FMUL R41, R41, R88 ;  /* 0x0000005829297220 */ /* 0x000fe20000400000 */
[----:B------:R-:W-:Y:S01]  /*5210*/  F2FP.F16.F32.PACK_AB R32, RZ, R32 ;  /* 0x00000020ff20723e */ /* 0x000fe200000000ff */
[-C--:B------:R-:W-:Y:S01]  /*5220*/  FMUL R42, R42, R88.reuse ;  /* 0x000000582a2a7220 */ /* 0x080fe20000400000 */
[----:B------:R-:W-:Y:S01]  /*5230*/  ISETP.GT.AND P4, PT, R3, RZ, P0 ;  /* 0x000000ff0300720c */ /* 0x000fe20000784270 */
[-C--:B------:R-:W-:Y:S01]  /*5240*/  FMUL R43, R43, R88.reuse ;  /* 0x000000582b2b7220 */ /* 0x080fe20000400000 */
[----:B------:R-:W-:Y:S01]  /*5250*/  F2FP.F16.F32.PACK_AB R33, RZ, R33 ;  /* 0x00000021ff21723e */ /* 0x000fe200000000ff */
[----:B------:R-:W-:Y:S01]  /*5260*/  FMUL R44, R44, R88 ;  /* 0x000000582c2c7220 */ /* 0x000fe20000400000 */
[----:B------:R-:W-:Y:S01]  /*5270*/  F2FP.F16.F32.PACK_AB R34, RZ, R34 ;  /* 0x00000022ff22723e */ /* 0x000fe200000000ff */
[----:B------:R-:W-:Y:S01]  /*5280*/  @P3 STG.E.U16 desc[UR38][R6.64+0x12], R29 ;  /* 0x0000121d06003986 */ /* 0x000fe2000c101526 */
[----:B------:R-:W-:Y:S01]  /*5290*/  ISETP.GT.AND P3, PT, R4, 0x11, PT ;  /* 0x000000110400780c */ /* 0x000fe20003f64270 */
[-C--:B------:R-:W-:Y:S01]  /*52a0*/  FMUL R45, R45, R88.reuse ;  /* 0x000000582d2d7220 */ /* 0x080fe20000400000 */
[----:B------:R-:W-:Y:S01]  /*52b0*/  F2FP.F16.F32.PACK_AB R35, RZ, R35 ;  /* 0x00000023ff23723e */ /* 0x000fe200000000ff */
[----:B------:R-:W-:Y:S01]  /*52c0*/  @P1 STG.E.U16 desc[UR38][R8.64+0x10], R30 ;  /* 0x0000101e08001986 */ /* 0x000fe2000c101526 */
[C---:B------:R-:W-:Y:S01]  /*52d0*/  ISETP.GT.AND P1, PT, R3.reuse, 0x8, P0 ;  /* 0x000000080300780c */ /* 0x040fe20000724270 */
[-C--:B------:R-:W-:Y:S01]  /*52e0*/  FMUL R46, R46, R88.reuse ;  /* 0x000000582e2e7220 */ /* 0x080fe20000400000 */
[----:B------:R-:W-:Y:S01]  /*52f0*/  ISETP.GT.AND P0, PT, R4, 0x18, PT ;  /* 0x000000180400780c */ /* 0x000fe20003f04270 */
[----:B------:R-:W-:Y:S01]  /*5300*/  @P2 STG.E.U16 desc[UR38][R8.64+0x12], R31 ;  /* 0x0000121f08002986 */ /* 0x000fe2000c101526 */
[----:B------:R-:W-:Y:S01]  /*5310*/  ISETP.GT.AND P2, PT, R3, RZ, P3 ;  /* 0x000000ff0300720c */ /* 0x000fe20001f44270 */
[-C--:B------:R-:W-:Y:S01]  /*5320*/  FMUL R47, R47, R88.reuse ;  /* 0x000000582f2f7220 */ /* 0x080fe20000400000 */
[C---:B------:R-:W-:Y:S01]  /*5330*/  ISETP.GT.AND P3, PT, R3.reuse, 0x8, P3 ;  /* 0x000000080300780c */ /* 0x040fe20001f64270 */
[----:B------:R-:W-:Y:S01]  /*5340*/  @P4 STG.E.U16 desc[UR38][R6.64+0x20], R32 ;  /* 0x0000202006004986 */ /* 0x000fe2000c101526 */
[----:B------:R-:W-:Y:S01]  /*5350*/  ISETP.GT.AND P4, PT, R3, RZ, P0 ;  /* 0x000000ff0300720c */ /* 0x000fe20000784270 */
[----:B------:R-:W-:Y:S01]  /*5360*/  FMUL R48, R48, R88 ;  /* 0x0000005830307220 */ /* 0x000fe20000400000 */
[----:B------:R-:W-:Y:S01]  /*5370*/  F2FP.F16.F32.PACK_AB R36, RZ, R36 ;  /* 0x00000024ff24723e */ /* 0x000fe200000000ff */
[-C--:B------:R-:W-:Y:S01]  /*5380*/  FMUL R49, R49, R88.reuse ;  /* 0x0000005831317220 */ /* 0x080fe20000400000 */
[----:B------:R-:W-:Y:S01]  /*5390*/  F2FP.F16.F32.PACK_AB R37, RZ, R37 ;  /* 0x00000025ff25723e */ /* 0x000fe200000000ff */
[----:B------:R-:W-:Y:S01]  /*53a0*/  FMUL R50, R50, R88 ;  /* 0x0000005832327220 */ /* 0x000fe20000400000 */
[----:B------:R-:W-:Y:S01]  /*53b0*/  F2FP.F16.F32.PACK_AB R38, RZ, R38 ;  /* 0x00000026ff26723e */ /* 0x000fe200000000ff */
[----:B------:R-:W-:Y:S01]  /*53c0*/  FMUL R51, R51, R88 ;  /* 0x0000005833337220 */ /* 0x000fe20000400000 */
[----:B------:R-:W-:Y:S01]  /*53d0*/  F2FP.F16.F32.PACK_AB R39, RZ, R39 ;  /* 0x00000027ff27723e */ /* 0x000fe200000000ff */
[----:B------:R-:W-:Y:S01]  /*53e0*/  @P2 STG.E.U16 desc[UR38][R6.64+0x22], R33 ;  /* 0x0000222106002986 */ /* 0x000fe2000c101526 */
[----:B------:R-:W-:Y:S01]  /*53f0*/  F2FP.F16.F32.PACK_AB R40, RZ, R40 ;  /* 0x00000028ff28723e */ /* 0x000fe200000000ff */
[-C--:B------:R-:W-:Y:S01]  /*5400*/  FMUL R52, R52, R88.reuse ;  /* 0x0000005834347220 */ /* 0x080fe20000400000 */
[----:B------:R-:W-:Y:S01]  /*5410*/  F2FP.F16.F32.PACK_AB R41, RZ, R41 ;  /* 0x00000029ff29723e */ /* 0x000fe200000000ff */
[----:B------:R-:W-:Y:S01]  /*5420*/  @P1 STG.E.U16 desc[UR38][R8.64+0x20], R34 ;  /* 0x0000202208001986 */ /* 0x000fe2000c101526 */
[----:B------:R-:W-:Y:S01]  /*5430*/  ISETP.GT.AND P1, PT, R3, 0x8, P0 ;  /* 0x000000080300780c */ /* 0x000fe20000724270 */
[-C--:B------:R-:W-:Y:S01]  /*5440*/  FMUL R53, R53, R88.reuse ;  /* 0x0000005835357220 */ /* 0x080fe20000400000 */
[C---:B------:R-:W-:Y:S01]  /*5450*/  ISETP.GT.AND P0, PT, R4.reuse, 0x20, PT ;  /* 0x000000200400780c */ /* 0x040fe20003f04270 */
[----:B------:R-:W-:Y:S01]  /*5460*/  @P3 STG.E.U16 desc[UR38][R8.64+0x22], R35 ;  /* 0x0000222308003986 */ /* 0x000fe2000c101526 */
[----:B------:R-:W-:Y:S01]  /*5470*/  ISETP.GT.AND P3, PT, R4, 0x19, PT ;  /* 0x000000190400780c */ /* 0x000fe20003f64270 */
[----:B------:R-:W-:Y:S01]  /*5480*/  FMUL R54, R54, R88 ;  /* 0x0000005836367220 */ /* 0x000fe20000400000 */
[----:B------:R-:W-:Y:S01]  /*5490*/  F2FP.F16.F32.PACK_AB R42, RZ, R42 ;  /* 0x0000002aff2a723e */ /* 0x000fe200000000ff */
[----:B------:R-:W-:Y:S01]  /*54a0*/  @P4 STG.E.U16 desc[UR38][R6.64+0x30], R36 ;  /* 0x0000302406004986 */ /* 0x000fe2000c101526 */
[----:B------:R-:W-:Y:S01]  /*54b0*/  ISETP.GT.AND P2, PT, R3, RZ, P3 ;  /* 0x000000ff0300720c */ /* 0x000fe20001f44270 */
[-C--:B------:R-:W-:Y:S01]  /*54c0*/  FMUL R55, R55, R88.reuse ;  /* 0x0000005837377220 */ /* 0x080fe20000400000 */
[C---:B------:R-:W-:Y:S01]  /*54d0*/  ISETP.GT.AND P3, PT, R3.reuse, 0x8, P3 ;  /* 0x000000080300780c */ /* 0x040fe20001f64270 */
[-C--:B------:R-:W-:Y:S01]  /*54e0*/  FMUL R56, R56, R88.reuse ;  /* 0x0000005838387220 */ /* 0x080fe20000400000 */
[----:B------:R-:W-:Y:S01]  /*54f0*/  ISETP.GT.AND P4, PT, R3, RZ, P0 ;  /* 0x000000ff0300720c */ /* 0x000fe20000784270 */
[-C--:B------:R-:W-:Y:S01]  /*5500*/  FMUL R57, R57, R88.reuse ;  /* 0x0000005839397220 */ /* 0x080fe20000400000 */
[----:B------:R-:W-:Y:S01]  /*5510*/  F2FP.F16.F32.PACK_AB R43, RZ, R43 ;  /* 0x0000002bff2b723e */ /* 0x000fe200000000ff */
[----:B------:R-:W-:Y:S01]  /*5520*/  FMUL R58, R58, R88 ;  /* 0x000000583a3a7220 */ /* 0x000fe20000400000 */
[----:B------:R-:W-:Y:S01]  /*5530*/  F2FP.F16.F32.PACK_AB R44, RZ, R44 ;  /* 0x0000002cff2c723e */ /* 0x000fe200000000ff */
[-C--:B------:R-:W-:Y:S01]  /*5540*/  FMUL R59, R59, R88.reuse ;  /* 0x000000583b3b7220 */ /* 0x080fe20000400000 */
[----:B------:R-:W-:Y:S01]  /*5550*/  F2FP.F16.F32.PACK_AB R45, RZ, R45 ;  /* 0x0000002dff2d723e */ /* 0x000fe200000000ff */
[----:B------:R-:W-:Y:S01]  /*5560*/  FMUL R60, R60, R88 ;  /* 0x000000583c3c7220 */ /* 0x000fe20000400000 */
[----:B------:R-:W-:Y:S01]  /*5570*/  F2FP.F16.F32.PACK_AB R46, RZ, R46 ;  /* 0x0000002eff2e723e */ /* 0x000fe200000000ff */
[----:B------:R-:W-:Y:S01]  /*5580*/  @P2 STG.E.U16 desc[UR38][R6.64+0x32], R37 ;  /* 0x0000322506002986 */ /* 0x000fe2000c101526 */
[----:B------:R-:W-:Y:S01]  /*5590*/  F2FP.F16.F32.PACK_AB R47, RZ, R47 ;  /* 0x0000002fff2f723e */ /* 0x000fe200000000ff */
[----:B------:R-:W-:Y:S01]  /*55a0*/  FMUL R61, R61, R88 ;  /* 0x000000583d3d7220 */ /* 0x000fe20000400000 */
[----:B------:R-:W-:Y:S01]  /*55b0*/  F2FP.F16.F32.PACK_AB R48, RZ, R48 ;  /* 0x00000030ff30723e */ /* 0x000fe200000000ff */
[----:B------:R-:W-:Y:S01]  /*55c0*/  @P1 STG.E.U16 desc[UR38][R8.64+0x30], R38 ;  /* 0x0000302608001986 */ /* 0x000fe2000c101526 */
[----:B------:R-:W-:Y:S01]  /*55d0*/  ISETP.GT.AND P1, PT, R3, 0x8, P0 ;  /* 0x000000080300780c */ /* 0x000fe20000724270 */
[-C--:B------:R-:W-:Y:S01]  /*55e0*/  FMUL R62, R62, R88.reuse ;  /* 0x000000583e3e7220 */ /* 0x080fe20000400000 */
[C---:B------:R-:W-:Y:S01]  /*55f0*/  ISETP.GT.AND P0, PT, R4.reuse, 0x28, PT ;  /* 0x000000280400780c */ /* 0x040fe20003f04270 */
[----:B------:R-:W-:Y:S01]  /*5600*/  @P3 STG.E.U16 desc[UR38][R8.64+0x32], R39 ;  /* 0x0000322708003986 */ /* 0x000fe2000c101526 */
[----:B------:R-:W-:Y:S01]  /*5610*/  ISETP.GT.AND P3, PT, R4, 0x21, PT ;  /* 0x000000210400780c */ /* 0x000fe20003f64270 */
[-C--:B------:R-:W-:Y:S01]  /*5620*/  FMUL R63, R63, R88.reuse ;  /* 0x000000583f3f7220 */ /* 0x080fe20000400000 */
[----:B------:R-:W-:Y:S01]  /*5630*/  F2FP.F16.F32.PACK_AB R49, RZ, R49 ;  /* 0x00000031ff31723e */ /* 0x000fe200000000ff */
[----:B------:R-:W-:Y:S01]  /*5640*/  @P4 STG.E.U16 desc[UR38][R6.64+0x40], R40 ;  /* 0x0000402806004986 */ /* 0x000fe2000c101526 */
[C---:B------:R-:W-:Y:S01]  /*5650*/  ISETP.GT.AND P2, PT, R3.reuse, RZ, P3 ;  /* 0x000000ff0300720c */ /* 0x040fe20001f44270 */
[-C--:B------:R-:W-:Y:S01]  /*5660*/  FMUL R64, R64, R88.reuse ;  /* 0x0000005840407220 */ /* 0x080fe20000400000 */
[----:B------:R-:W-:Y:S01]  /*5670*/  ISETP.GT.AND P3, PT, R3, 0x8, P3 ;  /* 0x000000080300780c */ /* 0x000fe20001f64270 */
[-C--:B------:R-:W-:Y:S01]  /*5680*/  FMUL R65, R65, R88.reuse ;  /* 0x0000005841417220 */ /* 0x080fe20000400000 */
        /* <DEDUP_REMOVED lines=62> */
[----:B------:R-:W-:-:S02]  /*5a70*/  F2FP.F16.F32.PACK_AB R68, RZ, R68 ;  /* 0x00000044ff44723e */ /* 0x000fc400000000ff */
[----:B------:R-:W-:Y:S01]  /*5a80*/  F2FP.F16.F32.PACK_AB R69, RZ, R69 ;  /* 0x00000045ff45723e */ /* 0x000fe200000000ff */
[----:B------:R-:W-:Y:S01]  /*5a90*/  @P1 STG.E.U16 desc[UR38][R8.64+0x60], R50 ;  /* 0x0000603208001986 */ /* 0x000fe2000c101526 */
[C---:B------:R-:W-:Y:S02]  /*5aa0*/  ISETP.GT.AND P1, PT, R3.reuse, 0x8, P0 ;  /* 0x000000080300780c */ /* 0x040fe40000724270 */
[C---:B------:R-:W-:Y:S01]  /*5ab0*/  ISETP.GT.AND P0, PT, R4.reuse, 0x40, PT ;  /* 0x000000400400780c */ /* 0x040fe20003f04270 */
[----:B------:R-:W-:Y:S01]  /*5ac0*/  @P3 STG.E.U16 desc[UR38][R8.64+0x62], R51 ;  /* 0x0000623308003986 */ /* 0x000fe2000c101526 */
[----:B------:R-:W-:Y:S02]  /*5ad0*/  ISETP.GT.AND P3, PT, R4, 0x39, PT ;  /* 0x000000390400780c */ /* 0x000fe40003f64270 */
[----:B------:R-:W-:Y:S01]  /*5ae0*/  F2FP.F16.F32.PACK_AB R70, RZ, R70 ;  /* 0x00000046ff46723e */ /* 0x000fe200000000ff */
[----:B------:R-:W-:Y:S01]  /*5af0*/  @P4 STG.E.U16 desc[UR38][R6.64+0x70], R52 ;  /* 0x0000703406004986 */ /* 0x000fe2000c101526 */
[----:B------:R-:W-:-:S02]  /*5b00*/  ISETP.GT.AND P2, PT, R3, RZ, P3 ;  /* 0x000000ff0300720c */ /* 0x000fc40001f44270 */
[C---:B------:R-:W-:Y:S02]  /*5b10*/  ISETP.GT.AND P3, PT, R3.reuse, 0x8, P3 ;  /* 0x000000080300780c */ /* 0x040fe40001f64270 */
[----:B------:R-:W-:Y:S02]  /*5b20*/  ISETP.GT.AND P4, PT, R3, RZ, P0 ;  /* 0x000000ff0300720c */ /* 0x000fe40000784270 */
[----:B------:R-:W-:Y:S02]  /*5b30*/  F2FP.F16.F32.PACK_AB R71, RZ, R71 ;  /* 0x00000047ff47723e */ /* 0x000fe400000000ff */
[----:B------:R-:W-:Y:S02]  /*5b40*/  F2FP.F16.F32.PACK_AB R72, RZ, R72 ;  /* 0x00000048ff48723e */ /* 0x000fe400000000ff */
[----:B------:R-:W-:Y:S02]  /*5b50*/  F2FP.F16.F32.PACK_AB R73, RZ, R73 ;  /* 0x00000049ff49723e */ /* 0x000fe400000000ff */
        /* <DEDUP_REMOVED lines=33> */
[----:B------:R-:W-:-:S03]  /*5d70*/  F2FP.F16.F32.PACK_AB R87, RZ, R87 ;  /* 0x00000057ff57723e */ /* 0x000fc600000000ff */
[----:B------:R-:W-:Y:S04]  /*5d80*/  @P2 STG.E.U16 desc[UR38][R6.64+0x92], R61 ;  /* 0x0000923d06002986 */ /* 0x000fe8000c101526 */
[----:B------:R-:W-:Y:S01]  /*5d90*/  @P1 STG.E.U16 desc[UR38][R8.64+0x90], R62 ;  /* 0x0000903e08001986 */ /* 0x000fe2000c101526 */
[----:B------:R-:W-:Y:S02]  /*5da0*/  ISETP.GT.AND P1, PT, R3, 0x8, P0 ;  /* 0x000000080300780c */ /* 0x000fe40000724270 */
[C---:B------:R-:W-:Y:S01]  /*5db0*/  ISETP.GT.AND P0, PT, R4.reuse, 0x58, PT ;  /* 0x000000580400780c */ /* 0x040fe20003f04270 */
[----:B------:R-:W-:Y:S01]  /*5dc0*/  @P3 STG.E.U16 desc[UR38][R8.64+0x92], R63 ;  /* 0x0000923f08003986 */ /* 0x000fe2000c101526 */
[----:B------:R-:W-:-:S03]  /*5dd0*/  ISETP.GT.AND P3, PT, R4, 0x51, PT ;  /* 0x000000510400780c */ /* 0x000fc60003f64270 */
[----:B------:R-:W-:Y:S01]  /*5de0*/  @P4 STG.E.U16 desc[UR38][R6.64+0xa0], R64 ;  /* 0x0000a04006004986 */ /* 0x000fe2000c101526 */
[C---:B------:R-:W-:Y:S02]  /*5df0*/  ISETP.GT.AND P2, PT, R3.reuse, RZ, P3 ;  /* 0x000000ff0300720c */ /* 0x040fe40001f44270 */
[C---:B------:R-:W-:Y:S02]  /*5e00*/  ISETP.GT.AND P3, PT, R3.reuse, 0x8, P3 ;  /* 0x000000080300780c */ /* 0x040fe40001f64270 */
[----:B------:R-:W-:-:S09]  /*5e10*/  ISETP.GT.AND P4, PT, R3, RZ, P0 ;  /* 0x000000ff0300720c */ /* 0x000fd20000784270 */
        /* <DEDUP_REMOVED lines=9> */
[C---:B------:R-:W-:Y:S02]  /*5eb0*/  ISETP.GT.AND P3, PT, R3.reuse, RZ, P0 ;  /* 0x000000ff0300720c */ /* 0x040fe40000764270 */
[----:B------:R-:W-:-:S07]  /*5ec0*/  ISETP.GT.AND P0, PT, R3, 0x8, P0 ;  /* 0x000000080300780c */ /* 0x000fce0000704270 */
[----:B------:R-:W-:Y:S04]  /*5ed0*/  @P2 STG.E.U16 desc[UR38][R6.64+0xb2], R69 ;  /* 0x0000b24506002986 */ /* 0x000fe8000c101526 */
[----:B------:R-:W-:Y:S01]  /*5ee0*/  @P1 STG.E.U16 desc[UR38][R8.64+0xb0], R70 ;  /* 0x0000b04608001986 */ /* 0x000fe2000c101526 */
[----:B------:R-:W-:-:S03]  /*5ef0*/  ISETP.GT.AND P1, PT, R4, 0x68, PT ;  /* 0x000000680400780c */ /* 0x000fc60003f24270 */
        /* <DEDUP_REMOVED lines=11> */
[C---:B------:R-:W-:Y:S02]  /*5fb0*/  ISETP.GT.AND P2, PT, R3.reuse, RZ, P0 ;  /* 0x000000ff0300720c */ /* 0x040fe40000744270 */
[----:B------:R-:W-:Y:S01]  /*5fc0*/  ISETP.GT.AND P0, PT, R3, 0x8, P0 ;  /* 0x000000080300780c */ /* 0x000fe20000704270 */
[----:B------:R-:W-:Y:S01]  /*5fd0*/  @P3 STG.E.U16 desc[UR38][R6.64+0xd0], R76 ;  /* 0x0000d04c06003986 */ /* 0x000fe2000c101526 */
[----:B------:R-:W-:-:S04]  /*5fe0*/  ISETP.GT.AND P3, PT, R4, 0x70, PT ;  /* 0x000000700400780c */ /* 0x000fc80003f64270 */
[C---:B------:R-:W-:Y:S02]  /*5ff0*/  ISETP.GT.AND P4, PT, R3.reuse, RZ, P3 ;  /* 0x000000ff0300720c */ /* 0x040fe40001f84270 */
[----:B------:R-:W-:-:S03]  /*6000*/  ISETP.GT.AND P3, PT, R3, 0x8, P3 ;  /* 0x000000080300780c */ /* 0x000fc60001f64270 */
[----:B------:R-:W-:Y:S01]  /*6010*/  @P2 STG.E.U16 desc[UR38][R6.64+0xd2], R77 ;  /* 0x0000d24d06002986 */ /* 0x000fe2000c101526 */
[----:B------:R-:W-:-:S03]  /*6020*/  ISETP.GT.AND P2, PT, R4, 0x79, PT ;  /* 0x000000790400780c */ /* 0x000fc60003f44270 */
[----:B------:R-:W-:Y:S01]  /*6030*/  @P1 STG.E.U16 desc[UR38][R8.64+0xd0], R78 ;  /* 0x0000d04e08001986 */ /* 0x000fe2000c101526 */
[----:B------:R-:W-:-:S03]  /*6040*/  ISETP.GT.AND P1, PT, R4, 0x78, PT ;  /* 0x000000780400780c */ /* 0x000fc60003f24270 */
[----:B------:R-:W-:Y:S01]  /*6050*/  @P0 STG.E.U16 desc[UR38][R8.64+0xd2], R79 ;  /* 0x0000d24f08000986 */ /* 0x000fe2000c101526 */
[----:B------:R-:W-:-:S03]  /*6060*/  ISETP.GT.AND P0, PT, R4, 0x71, PT ;  /* 0x000000710400780c */ /* 0x000fc60003f04270 */
[----:B------:R-:W-:Y:S01]  /*6070*/  @P4 STG.E.U16 desc[UR38][R6.64+0xe0], R80 ;  /* 0x0000e05006004986 */ /* 0x000fe2000c101526 */
[C---:B------:R-:W-:Y:S02]  /*6080*/  ISETP.GT.AND P4, PT, R3.reuse, RZ, P0 ;  /* 0x000000ff0300720c */ /* 0x040fe40000784270 */
[----:B------:R-:W-:-:S11]  /*6090*/  ISETP.GT.AND P0, PT, R3, 0x8, P0 ;  /* 0x000000080300780c */ /* 0x000fd60000704270 */
[----:B------:R-:W-:Y:S02]  /*60a0*/  @P4 IMAD.MOV.U32 R4, RZ, RZ, R6 ;  /* 0x000000ffff044224 */ /* 0x000fe400078e0006 */
[----:B------:R-:W-:-:S05]  /*60b0*/  @P4 IMAD.MOV.U32 R5, RZ, RZ, R7 ;  /* 0x000000ffff054224 */ /* 0x000fca00078e0007 */
[----:B------:R0:W-:Y:S01]  /*60c0*/  @P4 STG.E.U16 desc[UR38][R4.64+0xe2], R81 ;  /* 0x0000e25104004986 */ /* 0x0001e2000c101526 */
[C---:B------:R-:W-:Y:S02]  /*60d0*/  ISETP.GT.AND P4, PT, R3.reuse, RZ, P2 ;  /* 0x000000ff0300720c */ /* 0x040fe40001784270 */
[----:B------:R-:W-:Y:S01]  /*60e0*/  ISETP.GT.AND P2, PT, R3, 0x8, P2 ;  /* 0x000000080300780c */ /* 0x000fe20001744270 */
[----:B0-----:R-:W-:Y:S02]  /*60f0*/  @P3 IMAD.MOV.U32 R4, RZ, RZ, R8 ;  /* 0x000000ffff043224 */ /* 0x001fe400078e0008 */
[----:B------:R-:W-:-:S05]  /*6100*/  @P3 IMAD.MOV.U32 R5, RZ, RZ, R9 ;  /* 0x000000ffff053224 */ /* 0x000fca00078e0009 */
[----:B------:R0:W-:Y:S01]  /*6110*/  @P3 STG.E.U16 desc[UR38][R4.64+0xe0], R82 ;  /* 0x0000e05204003986 */ /* 0x0001e2000c101526 */
[C---:B------:R-:W-:Y:S02]  /*6120*/  ISETP.GT.AND P3, PT, R3.reuse, RZ, P1 ;  /* 0x000000ff0300720c */ /* 0x040fe40000f64270 */
[----:B------:R-:W-:Y:S01]  /*6130*/  ISETP.GT.AND P1, PT, R3, 0x8, P1 ;  /* 0x000000080300780c */ /* 0x000fe20000f24270 */
[----:B0-----:R-:W-:Y:S02]  /*6140*/  @P0 IMAD.MOV.U32 R4, RZ, RZ, R8 ;  /* 0x000000ffff040224 */ /* 0x001fe400078e0008 */
[----:B------:R-:W-:-:S05]  /*6150*/  @P0 IMAD.MOV.U32 R5, RZ, RZ, R9 ;  /* 0x000000ffff050224 */ /* 0x000fca00078e0009 */
[----:B------:R0:W-:Y:S03]  /*6160*/  @P0 STG.E.U16 desc[UR38][R4.64+0xe2], R83 ;  /* 0x0000e25304000986 */ /* 0x0001e6000c101526 */
[----:B0-----:R-:W-:Y:S02]  /*6170*/  @P3 IMAD.MOV.U32 R4, RZ, RZ, R6 ;  /* 0x000000ffff043224 */ /* 0x001fe400078e0006 */
[----:B------:R-:W-:-:S05]  /*6180*/  @P3 IMAD.MOV.U32 R5, RZ, RZ, R7 ;  /* 0x000000ffff053224 */ /* 0x000fca00078e0007 */
[----:B------:R0:W-:Y:S04]  /*6190*/  @P3 STG.E.U16 desc[UR38][R4.64+0xf0], R84 ;  /* 0x0000f05404003986 */ /* 0x0001e8000c101526 */
[----:B------:R4:W-:Y:S01]  /*61a0*/  @P4 STG.E.U16 desc[UR38][R6.64+0xf2], R85 ;  /* 0x0000f25506004986 */ /* 0x0009e2000c101526 */
[----:B0-----:R-:W-:Y:S02]  /*61b0*/  @P1 IMAD.MOV.U32 R4, RZ, RZ, R8 ;  /* 0x000000ffff041224 */ /* 0x001fe400078e0008 */
[----:B------:R-:W-:-:S05]  /*61c0*/  @P1 IMAD.MOV.U32 R5, RZ, RZ, R9 ;  /* 0x000000ffff051224 */ /* 0x000fca00078e0009 */
[----:B------:R4:W-:Y:S04]  /*61d0*/  @P1 STG.E.U16 desc[UR38][R4.64+0xf0], R86 ;  /* 0x0000f05604001986 */ /* 0x0009e8000c101526 */
[----:B------:R4:W-:Y:S02]  /*61e0*/  @P2 STG.E.U16 desc[UR38][R8.64+0xf2], R87 ;  /* 0x0000f25708002986 */ /* 0x0009e4000c101526 */
.L_x_160:
[----:B------:R-:W-:Y:S05]  /*61f0*/  BSYNC B0 ;  /* 0x0000000000007941 */ /* 0x000fea0003800000 */
.L_x_34:
[----:B------:R-:W-:Y:S01]  /*6200*/  IADD3 R16, P0, R16, UR36, RZ ;  /* 0x0000002410107c10 */ /* 0x000fe2000ff1e0ff */
[----:B------:R-:W-:Y:S01]  /*6210*/  ULDC.64 UR4, c[0x0][0x650] ;  /* 0x0001940000047ab9 */ /* 0x000fe20000000a00 */
[----:B------:R-:W-:Y:S01]  /*6220*/  PRMT R3, RZ, 0x7610, R3 ;  /* 0x00007610ff037816 */ /* 0x000fe20000000003 */
[----:B------:R-:W-:Y:S01]  /*6230*/  IMAD.MOV.U32 R100, RZ, RZ, -0x1 ;  /* 0xffffffffff647424 */ /* 0x000fe200078e00ff */
[----:B------:R-:W-:Y:S01]  /*6240*/  IADD3.X R17, R17, UR42, RZ, P0, !PT ;  /* 0x0000002a11117c10 */ /* 0x000fe200087fe4ff */
[----:B------:R-:W-:Y:S01]  /*6250*/  IMAD.MOV.U32 R99, RZ, RZ, -0x1 ;  /* 0xffffffffff637424 */ /* 0x000fe200078e00ff */
[----:B------:R-:W-:-:S04]  /*6260*/  ISETP.GE.U32.AND P0, PT, R16, UR4, PT ;  /* 0x0000000410007c0c */ /* 0x000fc8000bf06070 */
[----:B------:R-:W-:-:S13]  /*6270*/  ISETP.GE.U32.AND.EX P0, PT, R17, UR5, PT, P0 ;  /* 0x0000000511007c0c */ /* 0x000fda000bf06100 */
[----:B------:R-:W-:Y:S05]  /*6280*/  @P0 BRA `(.L_x_161) ;  /* 0x00000004004c0947 */ /* 0x000fea0003800000 */
[----:B------:R-:W0:Y:S01]  /*6290*/  LDC.64 R10, c[0x0][0x628] ;  /* 0x00018a00ff0a7b82 */ /* 0x000e220000000a00 */
[----:B---3--:R-:W3:Y:S01]  /*62a0*/  S2R R12, SR_CTAID.X ;  /* 0x00000000000c7919 */ /* 0x008ee20000002500 */
[----:B-12-4-:R-:W-:Y:S02]  /*62b0*/  IMAD.MOV.U32 R8, RZ, RZ, R16 ;  /* 0x000000ffff087224 */ /* 0x016fe400078e0010 */
[----:B------:R-:W-:Y:S01]  /*62c0*/  IMAD.MOV.U32 R9, RZ, RZ, R17 ;  /* 0x000000ffff097224 */ /* 0x000fe200078e0011 */
[----:B------:R-:W1:Y:S03]  /*62d0*/  S2R R20, SR_CTAID.Y ;  /* 0x0000000000147919 */ /* 0x000e660000002600 */
[----:B------:R-:W2:Y:S08]  /*62e0*/  LDC R0, c[0x0][0x630] ;  /* 0x00018c00ff007b82 */ /* 0x000eb00000000800 */
[----:B------:R-:W4:Y:S01]  /*62f0*/  LDC.64 R14, c[0x0][0x620] ;  /* 0x00018800ff0e7b82 */ /* 0x000f220000000a00 */
[----:B0-----:R-:W-:-:S04]  /*6300*/  ISETP.NE.U32.AND P0, PT, R10, RZ, PT ;  /* 0x000000ff0a00720c */ /* 0x001fc80003f05070 */
[----:B------:R-:W-:-:S13]  /*6310*/  ISETP.NE.AND.EX P0, PT, R11, RZ, PT, P0 ;  /* 0x000000ff0b00720c */ /* 0x000fda0003f05300 */
[----:B-1234-:R-:W-:Y:S05]  /*6320*/  @!P0 BRA `(.L_x_162) ;  /* 0x0000000000288947 */ /* 0x01efea0003800000 */
        /* <DEDUP_REMOVED lines=10> */
.L_x_162:
[-CC-:B------:R-:W-:Y:S01]  /*63d0*/  SHF.R.U64 R99, R8, R0.reuse, R9.reuse ;  /* 0x0000000008637219 */ /* 0x180fe20000001209 */
[----:B------:R-:W0:Y:S01]  /*63e0*/  LDC.64 R26, c[0x0][0x640] ;  /* 0x00019000ff1a7b82 */ /* 0x000e220000000a00 */
[----:B------:R-:W-:Y:S01]  /*63f0*/  SHF.R.U32.HI R0, RZ, R0, R9 ;  /* 0x00000000ff007219 */ /* 0x000fe20000011609 */
[----:B------:R-:W-:Y:S01]  /*6400*/  ULDC UR4, c[0x0][0x150] ;  /* 0x0000540000047ab9 */ /* 0x000fe20000000800 */
[----:B------:R-:W-:Y:S02]  /*6410*/  IADD3 R3, P0, RZ, -R99, RZ ;  /* 0x80000063ff037210 */ /* 0x000fe40007f1e0ff */
[----:B------:R-:W-:-:S03]  /*6420*/  I2FP.F32.U32 R7, R12 ;  /* 0x0000000c00077245 */ /* 0x000fc60000201000 */
[----:B------:R-:W1:Y:S01]  /*6430*/  LDC R6, c[0x0][0x618] ;  /* 0x00018600ff067b82 */ /* 0x000e620000000800 */
[----:B------:R-:W-:Y:S02]  /*6440*/  IMAD.X R5, RZ, RZ, ~R0, P0 ;  /* 0x000000ffff057224 */ /* 0x000fe400000e0e00 */
[----:B------:R-:W-:Y:S01]  /*6450*/  FMUL R7, R7, UR4 ;  /* 0x0000000407077c20 */ /* 0x000fe20008400000 */
[----:B------:R-:W-:Y:S01]  /*6460*/  ULDC UR4, c[0x0][0x154] ;  /* 0x0000550000047ab9 */ /* 0x000fe20000000800 */
[-C--:B------:R-:W-:Y:S02]  /*6470*/  IMAD R0, R5, R14.reuse, RZ ;  /* 0x0000000e05007224 */ /* 0x080fe400078e02ff */
[C---:B------:R-:W-:Y:S01]  /*6480*/  IMAD.WIDE.U32 R4, R3.reuse, R14, R16 ;  /* 0x0000000e03047225 */ /* 0x040fe200078e0010 */
[----:B------:R-:W2:Y:S01]  /*6490*/  LDC R11, c[0x0][0x608] ;  /* 0x00018200ff0b7b82 */ /* 0x000ea20000000800 */
[----:B------:R-:W3:Y:S02]  /*64a0*/  F2I.U32.TRUNC.NTZ R7, R7 ;  /* 0x0000000700077305 */ /* 0x000ee4000020f000 */
[----:B------:R-:W-:-:S04]  /*64b0*/  IMAD R3, R3, R15, R0 ;  /* 0x0000000f03037224 */ /* 0x000fc800078e0200 */
[----:B------:R-:W-:Y:S01]  /*64c0*/  IMAD.IADD R3, R5, 0x1, R3 ;  /* 0x0000000105037824 */ /* 0x000fe200078e0203 */
[----:B------:R-:W4:Y:S01]  /*64d0*/  LDC R8, c[0x0][0x658] ;  /* 0x00019600ff087b82 */ /* 0x000f220000000800 */
[----:B------:R-:W-:Y:S02]  /*64e0*/  I2FP.F32.U32 R5, R20 ;  /* 0x0000001400057245 */ /* 0x000fe40000201000 */
[----:B0-----:R-:W-:-:S04]  /*64f0*/  ISETP.NE.U32.AND P0, PT, R26, RZ, PT ;  /* 0x000000ff1a00720c */ /* 0x001fc80003f05070 */
[----:B------:R-:W-:Y:S01]  /*6500*/  ISETP.NE.AND.EX P0, PT, R27, RZ, PT, P0 ;  /* 0x000000ff1b00720c */ /* 0x000fe20003f05300 */
[----:B------:R-:W0:Y:S01]  /*6510*/  LDC R9, c[0x0][0x144] ;  /* 0x00005100ff097b82 */ /* 0x000e220000000800 */
[-C--:B-1----:R-:W-:Y:S01]  /*6520*/  SHF.R.U64 R13, R4, R6.reuse, R3 ;  /* 0x00000006040d7219 */ /* 0x082fe20000001203 */
[----:B---3--:R-:W-:Y:S01]  /*6530*/  IMAD.MOV R7, RZ, RZ, -R7 ;  /* 0x000000ffff077224 */ /* 0x008fe200078e0a07 */
[----:B------:R-:W-:Y:S01]  /*6540*/  SHF.R.U32.HI R0, RZ, R6, R3 ;  /* 0x00000006ff007219 */ /* 0x000fe20000011603 */
[----:B------:R-:W-:-:S04]  /*6550*/  FMUL R6, R5, UR4 ;  /* 0x0000000405067c20 */ /* 0x000fc80008400000 */
[----:B------:R-:W1:Y:S01]  /*6560*/  LDC R21, c[0x0][0x148] ;  /* 0x00005200ff157b82 */ /* 0x000e620000000800 */
[----:B------:R3:W0:Y:S01]  /*6570*/  F2I.U32.TRUNC.NTZ R14, R6 ;  /* 0x00000006000e7305 */ /* 0x000622000020f000 */
[-CC-:B--2---:R-:W-:Y:S02]  /*6580*/  SHF.R.U64 R10, R13, R11.reuse, R0.reuse ;  /* 0x0000000b0d0a7219 */ /* 0x184fe40000001200 */
[----:B------:R-:W-:-:S04]  /*6590*/  SHF.R.U32.HI R3, RZ, R11, R0 ;  /* 0x0000000bff037219 */ /* 0x000fc80000011600 */
[----:B-----5:R-:W2:Y:S01]  /*65a0*/  LDC R24, c[0x0][0x648] ;  /* 0x00019200ff187b82 */ /* 0x020ea20000000800 */
[-CC-:B----4-:R-:W-:Y:S02]  /*65b0*/  SHF.R.U64 R15, R10, R8.reuse, R3.reuse ;  /* 0x000000080a0f7219 */ /* 0x190fe40000001203 */
[----:B------:R-:W-:-:S03]  /*65c0*/  SHF.R.U32.HI R5, RZ, R8, R3 ;  /* 0x00000008ff057219 */ /* 0x000fc60000011603 */
[----:B------:R-:W-:Y:S02]  /*65d0*/  IMAD.MOV.U32 R4, RZ, RZ, R15 ;  /* 0x000000ffff047224 */ /* 0x000fe400078e000f */
[----:B------:R-:W4:Y:S01]  /*65e0*/  LDC R28, c[0x0][0x638] ;  /* 0x00018e00ff1c7b82 */ /* 0x000f220000000800 */
[----:B0-----:R-:W-:-:S07]  /*65f0*/  IMAD R25, R9, R7, R12 ;  /* 0x0000000709197224 */ /* 0x001fce00078e020c */
[----:B------:R-:W0:Y:S08]  /*6600*/  LDC R29, c[0x0][0x610] ;  /* 0x00018400ff1d7b82 */ /* 0x000e300000000800 */
[----:B------:R-:W0:Y:S01]  /*6610*/  LDC R30, c[0x0][0x600] ;  /* 0x00018000ff1e7b82 */ /* 0x000e220000000800 */
[----:B-1-3--:R-:W-:Y:S05]  /*6620*/  @!P0 BRA `(.L_x_163) ;  /* 0x0000000000288947 */ /* 0x00afea0003800000 */
[----:B------:R-:W1:Y:S02]  /*6630*/  LDC R0, c[0x0][0x64c] ;  /* 0x00019300ff007b82 */ /* 0x000e640000000800 */
[----:B-1----:R-:W-:-:S05]  /*6640*/  IADD3 R3, P0, R15, R0, RZ ;  /* 0x000000000f037210 */ /* 0x002fca0007f1e0ff */
        /* <DEDUP_REMOVED lines=8> */
.L_x_163:
[----:B------:R-:W-:Y:S01]  /*66d0*/  ISETP.NE.AND P0, PT, R2, 0x1, PT ;  /* 0x000000010200780c */ /* 0x000fe20003f05270 */
[----:B------:R-:W-:Y:S01]  /*66e0*/  IMAD.MOV R14, RZ, RZ, -R14 ;  /* 0x000000ffff0e7224 */ /* 0x000fe200078e0a0e */
[----:B--2---:R-:W-:Y:S02]  /*66f0*/  SHF.R.U64 R0, R4, R24, R5 ;  /* 0x0000001804007219 */ /* 0x004fe40000001205 */
[----:B------:R-:W-:Y:S02]  /*6700*/  LOP3.LUT R3, R10, R97, RZ, 0xc0, !PT ;  /* 0x000000610a037212 */ /* 0x000fe400078ec0ff */
[----:B------:R-:W-:Y:S01]  /*6710*/  LOP3.LUT R6, R13, R96, RZ, 0xc0, !PT ;  /* 0x000000600d067212 */ /* 0x000fe200078ec0ff */
[----:B------:R-:W-:Y:S02]  /*6720*/  IMAD.MOV R4, RZ, RZ, -R0 ;  /* 0x000000ffff047224 */ /* 0x000fe400078e0a00 */
[----:B------:R-:W-:Y:S02]  /*6730*/  IMAD R0, R92, R0, R3 ;  /* 0x000000005c007224 */ /* 0x000fe400078e0203 */
[----:B----4-:R-:W-:-:S02]  /*6740*/  IMAD R3, R4, R28, R15 ;  /* 0x0000001c04037224 */ /* 0x010fc400078e020f */
[----:B------:R-:W-:Y:S02]  /*6750*/  @P0 IMAD R25, R21, R14, R20 ;  /* 0x0000000e15190224 */ /* 0x000fe400078e0214 */
[----:B0-----:R-:W-:Y:S02]  /*6760*/  IMAD R5, R3, R30, R6 ;  /* 0x0000001e03057224 */ /* 0x001fe400078e0206 */
[----:B------:R-:W-:Y:S02]  /*6770*/  IMAD R0, R0, R29, R25 ;  /* 0x0000001d00007224 */ /* 0x000fe400078e0219 */
[----:B------:R-:W-:-:S03]  /*6780*/  IMAD.MOV.U32 R4, RZ, RZ, 0x1 ;  /* 0x00000001ff047424 */ /* 0x000fc600078e00ff */
[----:B------:R-:W-:Y:S02]  /*6790*/  SEL R100, R5, R0, !P0 ;  /* 0x0000000005647207 */ /* 0x000fe40004000000 */
[----:B------:R-:W-:Y:S02]  /*67a0*/  PRMT R3, R4, 0x7610, R3 ;  /* 0x0000761004037816 */ /* 0x000fe40000000003 */
[----:B------:R-:W-:-:S07]  /*67b0*/  SEL R0, R0, R5, !P0 ;  /* 0x0000000500007207 */ /* 0x000fce0004000000 */
.L_x_161:
[----:B------:R-:W-:Y:S01]  /*67c0*/  UIMAD.WIDE.U32 UR4, UR41, 0x24924925, URZ ;  /* 0x24924925290478a5 */ /* 0x000fe2000f8e003f */
[----:B------:R-:W-:Y:S01]  /*67d0*/  LOP3.LUT P0, RZ, R3, 0xff, RZ, 0xc0, !PT ;  /* 0x000000ff03ff7812 */ /* 0x000fe2000780c0ff */
[----:B------:R-:W-:Y:S02]  /*67e0*/  IMAD.MOV.U32 R101, RZ, RZ, R0 ;  /* 0x000000ffff657224 */ /* 0x000fe400078e0000 */
[----:B------:R-:W-:-:S04]  /*67f0*/  UIADD3 UR4, UR41, -UR5, URZ ;  /* 0x8000000529047290 */ /* 0x000fc8000fffe03f */
[----:B------:R-:W-:-:S04]  /*6800*/  ULEA.HI UR4, UR4, UR5, URZ, 0x1f ;  /* 0x0000000504047291 */ /* 0x000fc8000f8ff83f */
[----:B------:R-:W-:-:S04]  /*6810*/  USHF.R.U32.HI UR4, URZ, 0x2, UR4 ;  /* 0x000000023f047899 */ /* 0x000fc80008011604 */
[----:B------:R-:W-:Y:S01]  /*6820*/  UIMAD UR41, UR4, -0x7, UR41 ;  /* 0xfffffff9042978a4 */ /* 0x000fe2000f8e0229 */
[----:B------:R-:W-:Y:S11]  /*6830*/  @P0 BRA `(.L_x_164) ;  /* 0xffffffac000c0947 */ /* 0x000ff6000383ffff */
[----:B------:R-:W-:Y:S05]  /*6840*/  EXIT ;  /* 0x000000000000794d */ /* 0x000fea0003800000 */
.L_x_7:
        /* <DEDUP_REMOVED lines=26> */
.L_x_166:
[----:B------:R-:W0:Y:S01]  /*69f0*/  LDC.64 R28, c[0x0][0x640] ;  /* 0x00019000ff1c7b82 */ /* 0x000e220000000a00 */
[-CC-:B------:R-:W-:Y:S01]  /*6a00*/  SHF.R.U64 R22, R12, R20.reuse, R13.reuse ;  /* 0x000000140c167219 */ /* 0x180fe2000000120d */
[----:B------:R-:W-:Y:S01]  /*6a10*/  IMAD.MOV.U32 R26, RZ, RZ, 0x1 ;  /* 0x00000001ff1a7424 */ /* 0x000fe200078e00ff */
[----:B------:R-:W-:Y:S02]  /*6a20*/  SHF.R.U32.HI R8, RZ, R20, R13 ;  /* 0x00000014ff087219 */ /* 0x000fe4000001160d */
[----:B------:R-:W-:-:S03]  /*6a30*/  IADD3 R11, P0, RZ, -R22, RZ ;  /* 0x80000016ff0b7210 */ /* 0x000fc60007f1e0ff */
[----:B------:R-:W1:Y:S02]  /*6a40*/  LDC R12, c[0x0][0x618] ;  /* 0x00018600ff0c7b82 */ /* 0x000e640000000800 */
[----:B------:R-:W-:-:S04]  /*6a50*/  IMAD.X R9, RZ, RZ, ~R8, P0 ;  /* 0x000000ffff097224 */ /* 0x000fc800000e0e08 */
[-C--:B------:R-:W-:Y:S02]  /*6a60*/  IMAD R10, R9, R24.reuse, RZ ;  /* 0x00000018090a7224 */ /* 0x080fe400078e02ff */
[----:B------:R-:W2:Y:S01]  /*6a70*/  LDC R20, c[0x0][0x608] ;  /* 0x00018200ff147b82 */ /* 0x000ea20000000800 */
[----:B------:R-:W-:-:S04]  /*6a80*/  IMAD.WIDE.U32 R8, R11, R24, R16 ;  /* 0x000000180b087225 */ /* 0x000fc800078e0010 */
[----:B------:R-:W-:Y:S02]  /*6a90*/  IMAD R11, R11, R25, R10 ;  /* 0x000000190b0b7224 */ /* 0x000fe400078e020a */
[----:B------:R-:W-:Y:S01]  /*6aa0*/  IMAD.MOV.U32 R10, RZ, RZ, -0x1 ;  /* 0xffffffffff0a7424 */ /* 0x000fe200078e00ff */
        /* <DEDUP_REMOVED lines=28> */
.L_x_167:
[----:B------:R-:W-:Y:S01]  /*6c70*/  ISETP.NE.AND P0, PT, R2, 0x1, PT ;  /* 0x000000010200780c */ /* 0x000fe20003f05270 */
[----:B------:R-:W-:Y:S01]  /*6c80*/  IMAD.MOV.U32 R12, RZ, RZ, R22 ;  /* 0x000000ffff0c7224 */ /* 0x000fe200078e0016 */
[----:B-1----:R-:W-:Y:S02]  /*6c90*/  SHF.R.U64 R8, R8, R24, R9 ;  /* 0x0000001808087219 */ /* 0x002fe40000001209 */
[----:B------:R-:W-:Y:S01]  /*6ca0*/  LOP3.LUT R5, R19, R30, RZ, 0xc0, !PT ;  /* 0x0000001e13057212 */ /* 0x000fe200078ec0ff */
[----:B0-----:R-:W-:Y:S01]  /*6cb0*/  VIADD R19, R23, 0xffffffff ;  /* 0xffffffff17137836 */ /* 0x001fe20000000000 */
[----:B------:R-:W-:Y:S01]  /*6cc0*/  SHF.L.U32 R26, R26, R27, RZ ;  /* 0x0000001b1a1a7219 */ /* 0x000fe200000006ff */
[----:B------:R-:W-:-:S03]  /*6cd0*/  IMAD.MOV R9, RZ, RZ, -R8 ;  /* 0x000000ffff097224 */ /* 0x000fc600078e0a08 */
[----:B------:R-:W-:Y:S01]  /*6ce0*/  LOP3.LUT R19, R14, R19, RZ, 0xc0, !PT ;  /* 0x000000130e137212 */ /* 0x000fe200078ec0ff */
[----:B------:R-:W-:Y:S02]  /*6cf0*/  IMAD R5, R26, R8, R5 ;  /* 0x000000081a057224 */ /* 0x000fe400078e0205 */
[----:B------:R-:W-:Y:S02]  /*6d00*/  @P0 IMAD R6, R7, R21, R4 ;  /* 0x0000001507060224 */ /* 0x000fe400078e0204 */
[----:B--2---:R-:W-:Y:S02]  /*6d10*/  IMAD R4, R9, R25, R20 ;  /* 0x0000001909047224 */ /* 0x004fe400078e0214 */
[----:B---3--:R-:W-:Y:S02]  /*6d20*/  IMAD R6, R5, R31, R6 ;  /* 0x0000001f05067224 */ /* 0x008fe400078e0206 */
[----:B------:R-:W-:Y:S02]  /*6d30*/  IMAD R19, R4, R23, R19 ;  /* 0x0000001704137224 */ /* 0x000fe400078e0213 */
[----:B------:R-:W-:-:S03]  /*6d40*/  IMAD.MOV.U32 R8, RZ, RZ, 0x1 ;  /* 0x00000001ff087424 */ /* 0x000fc600078e00ff */
[----:B------:R-:W-:Y:S02]  /*6d50*/  SEL R20, R19, R6, !P0 ;  /* 0x0000000613147207 */ /* 0x000fe40004000000 */
[----:B------:R-:W-:-:S07]  /*6d60*/  SEL R19, R6, R19, !P0 ;  /* 0x0000001306137207 */ /* 0x000fce0004000000 */
.L_x_165:
[----:B------:R-:W-:-:S08]  /*6d70*/  NOP ;  /* 0x0000000000007918 */ /* 0x000fd00000000000 */
[----:B------:R-:W0:-:S00]  /*6d80*/  USETMAXREG.DEALLOC.CTAPOOL 0x28 ;  /* 0x00000028000079c8 */ /* 0x000e0000080e0500 */
[----:B0-----:R-:W-:-:S13]  /*6d90*/  ISETP.NE.AND P0, PT, R3, RZ, PT ;  /* 0x000000ff0300720c */ /* 0x001fda0003f05270 */
[----:B------:R-:W-:Y:S05]  /*6da0*/  @P0 EXIT ;  /* 0x000000000000094d */ /* 0x000fea0003800000 */
[----:B------:R-:W-:Y:S01]  /*6db0*/  LOP3.LUT P0, RZ, R8, 0xff, RZ, 0xc0, !PT ;  /* 0x000000ff08ff7812 */ /* 0x000fe2000780c0ff */
[----:B------:R-:W-:Y:S02]  /*6dc0*/  IMAD.MOV.U32 R3, RZ, RZ, 0x1 ;  /* 0x00000001ff037424 */ /* 0x000fe400078e00ff */
[----:B------:R-:W-:-:S10]  /*6dd0*/  IMAD.MOV.U32 R13, RZ, RZ, RZ ;  /* 0x000000ffff0d7224 */ /* 0x000fd400078e00ff */
[----:B------:R-:W-:Y:S05]  /*6de0*/  @!P0 BRA `(.L_x_168) ;  /* 0x0000000c004c8947 */ /* 0x000fea0003800000 */
[----:B------:R-:W0:Y:S01]  /*6df0*/  LDC R3, c[0x0][0x28c] ;  /* 0x0000a300ff037b82 */ /* 0x000e220000000800 */
[----:B------:R-:W-:Y:S01]  /*6e00*/  ULDC UR6, c[0x0][0x658] ;  /* 0x0001960000067ab9 */ /* 0x000fe20000000800 */
[----:B------:R-:W-:Y:S01]  /*6e10*/  UMOV UR7, 0xffffffff ;  /* 0xffffffff00077882 */ /* 0x000fe20000000000 */
[----:B------:R-:W-:Y:S01]  /*6e20*/  BSSY B0, `(.L_x_168) ;  /* 0x00000cf000007945 */ /* 0x000fe20003800000 */
[----:B------:R-:W-:Y:S01]  /*6e30*/  USHF.L.U32 UR7, UR7, UR6, URZ ;  /* 0x0000000607077299 */ /* 0x000fe2000800063f */
[----:B------:R-:W-:Y:S01]  /*6e40*/  IMAD.MOV.U32 R11, RZ, RZ, 0x1 ;  /* 0x00000001ff0b7424 */ /* 0x000fe200078e00ff */
[----:B------:R-:W-:Y:S01]  /*6e50*/  LOP3.LUT R10, R18, 0x2, RZ, 0xfc, !PT ;  /* 0x00000002120a7812 */ /* 0x000fe200078efcff */
[----:B------:R-:W-:Y:S01]  /*6e60*/  IMAD.MOV.U32 R13, RZ, RZ, RZ ;  /* 0x000000ffff0d7224 */ /* 0x000fe200078e00ff */
[----:B------:R-:W1:Y:S01]  /*6e70*/  S2UR UR4, SR_CgaCtaId ;  /* 0x00000000000479c3 */ /* 0x000e620000008800 */
[----:B------:R-:W-:Y:S01]  /*6e80*/  ULDC UR5, c[0x0][0x600] ;  /* 0x0001800000057ab9 */ /* 0x000fe20000000800 */
[----:B------:R-:W-:Y:S01]  /*6e90*/  UMOV UR8, 0x1 ;  /* 0x0000000100087882 */ /* 0x000fe20000000000 */
[----:B------:R-:W-:-:S02]  /*6ea0*/  UIADD3 UR5, UR5, -0x1, URZ ;  /* 0xffffffff05057890 */ /* 0x000fc4000fffe03f */
[----:B------:R-:W-:Y:S02]  /*6eb0*/  USHF.L.U32 UR21, UR8, UR6, URZ ;  /* 0x0000000608157299 */ /* 0x000fe4000800063f */
[----:B------:R-:W-:Y:S01]  /*6ec0*/  ULOP3.LUT UR13, URZ, UR7, URZ, 0x33, !UPT ;  /* 0x000000073f0d7292 */ /* 0x000fe2000f8e333f */
[----:B------:R-:W-:Y:S01]  /*6ed0*/  ULDC.64 UR30, c[0x0][0x198] ;  /* 0x00006600001e7ab9 */ /* 0x000fe20000000a00 */
[----:B0-----:R-:W-:-:S05]  /*6ee0*/  VIADD R3, R3, 0x3f ;  /* 0x0000003f03037836 */ /* 0x001fca0000000000 */
[----:B------:R-:W-:Y:S01]  /*6ef0*/  SHF.R.S32.HI R4, RZ, 0x1f, R3 ;  /* 0x0000001fff047819 */ /* 0x000fe20000011403 */
[----:B-1----:R-:W-:-:S03]  /*6f00*/  USHF.L.U32 UR4, UR4, 0x5, URZ ;  /* 0x0000000504047899 */ /* 0x002fc6000800063f */
[----:B------:R-:W-:Y:S01]  /*6f10*/  LEA.HI R4, R4, R3, RZ, 0x6 ;  /* 0x0000000304047211 */ /* 0x000fe200078f30ff */
[----:B------:R-:W-:-:S03]  /*6f20*/  IMAD.MOV.U32 R3, RZ, RZ, 0x1 ;  /* 0x00000001ff037424 */ /* 0x000fc600078e00ff */
[----:B------:R-:W-:-:S05]  /*6f30*/  SHF.R.S32.HI R8, RZ, 0x6, R4 ;  /* 0x00000006ff087819 */ /* 0x000fca0000011404 */
[----:B------:R-:W-:-:S07]  /*6f40*/  VIADD R9, R8, 0x1 ;  /* 0x0000000108097836 */ /* 0x000fce0000000000 */
.L_x_179:
[----:B------:R-:W-:-:S03]  /*6f50*/  UMOV UR6, 0xffffffff ;  /* 0xffffffff00067882 */ /* 0x000fc60000000000 */
[----:B------:R-:W-:Y:S05]  /*6f60*/  BRA.DIV UR6, `(.L_x_169) ;  /* 0x0000001206407947 */ /* 0x000fea000b800000 */
[----:B------:R-:W-:-:S13]  /*6f70*/  ELECT P6, URZ, PT ;  /* 0x00000000003f782f */ /* 0x000fda00038c0000 */
.L_x_193:
[----:B------:R-:W-:Y:S04]  /*6f80*/  BSSY B1, `(.L_x_170) ;  /* 0x0000044000017945 */ /* 0x000fe80003800000 */
[----:B------:R-:W-:Y:S05]  /*6f90*/  @!P6 BRA `(.L_x_171) ;  /* 0x000000040008e947 */ /* 0x000fea0003800000 */
[----:B------:R-:W0:Y:S02]  /*6fa0*/  LDC R4, c[0x0][0x28c] ;  /* 0x0000a300ff047b82 */ /* 0x000e240000000800 */
[----:B0-----:R-:W-:-:S13]  /*6fb0*/  ISETP.GE.AND P0, PT, R4, 0x1, PT ;  /* 0x000000010400780c */ /* 0x001fda0003f06270 */
[----:B------:R-:W-:Y:S05]  /*6fc0*/  @!P0 BRA `(.L_x_171) ;  /* 0x0000000000fc8947 */ /* 0x000fea0003800000 */
[----:B------:R-:W-:Y:S02]  /*6fd0*/  IMAD.SHL.U32 R19, R19, 0x80, RZ ;  /* 0x0000008013137824 */ /* 0x000fe400078e00ff */
[----:B------:R-:W-:Y:S02]  /*6fe0*/  IMAD.SHL.U32 R20, R20, 0x80, RZ ;  /* 0x0000008014147824 */ /* 0x000fe400078e00ff */
[----:B------:R-:W-:Y:S02]  /*6ff0*/  IMAD.MOV.U32 R23, RZ, RZ, RZ ;  /* 0x000000ffff177224 */ /* 0x000fe400078e00ff */
[----:B------:R-:W-:Y:S02]  /*7000*/  IMAD.U32 R24, RZ, RZ, UR4 ;  /* 0x00000004ff187e24 */ /* 0x000fe4000f8e00ff */
[----:B------:R-:W-:Y:S02]  /*7010*/  IMAD.MOV.U32 R4, RZ, RZ, R9 ;  /* 0x000000ffff047224 */ /* 0x000fe400078e0009 */
[----:B------:R-:W-:-:S02]  /*7020*/  IMAD.MOV.U32 R5, RZ, RZ, R3 ;  /* 0x000000ffff057224 */ /* 0x000fc400078e0003 */
[----:B------:R-:W-:Y:S02]  /*7030*/  IMAD.MOV.U32 R6, RZ, RZ, R13 ;  /* 0x000000ffff067224 */ /* 0x000fe400078e000d */
[----:B------:R-:W-:-:S07]  /*7040*/  VIADD R25, R19, 0x40 ;  /* 0x0000004013197836 */ /* 0x000fce0000000000 */
.L_x_174:
[----:B------:R-:W0:Y:S01]  /*7050*/  S2R R15, SR_CgaCtaId ;  /* 0x00000000000f7919 */ /* 0x000e220000008800 */
[----:B------:R-:W-:Y:S02]  /*7060*/  MOV R7, 0x400 ;  /* 0x0000040000077802 */ /* 0x000fe40000000f00 */
[----:B------:R-:W-:-:S13]  /*7070*/  ISETP.NE.AND P1, PT, R0, RZ, PT ;  /* 0x000000ff0000720c */ /* 0x000fda0003f25270 */
[----:B------:R-:W1:Y:S01]  /*7080*/  @!P1 LDC R14, c[0x0][0x500] ;  /* 0x00014000ff0e9b82 */ /* 0x000e620000000800 */
[----:B0-----:R-:W-:Y:S02]  /*7090*/  LEA R21, R15, R7, 0x18 ;  /* 0x000000070f157211 */ /* 0x001fe400078ec0ff */
[----:B------:R-:W-:-:S03]  /*70a0*/  SHF.L.U32 R7, R5, 0x1f, RZ ;  /* 0x0000001f05077819 */ /* 0x000fc600000006ff */
[----:B------:R-:W-:-:S04]  /*70b0*/  IMAD R22, R6, 0x8, R21 ;  /* 0x0000000806167824 */ /* 0x000fc800078e0215 */
[----:B------:R-:W0:Y:S02]  /*70c0*/  SYNCS.PHASECHK.TRANS64.TRYWAIT P0, [R22+URZ+0x38], R7 ;  /* 0x00003807160075a7 */ /* 0x000e24000800017f */
[----:B01----:R-:W-:Y:S05]  /*70d0*/  @!P0 BRA `(.L_x_172) ;  /* 0x0000001000048947 */ /* 0x003fea0003800000 */
.L_x_194:
[----:B0-----:R-:W-:Y:S01]  /*70e0*/  PRMT R7, R10, 0x9910, RZ ;  /* 0x000099100a077816 */ /* 0x001fe200000000ff */
[----:B------:R0:W-:Y:S03]  /*70f0*/  @!P1 SYNCS.ARRIVE.TRANS64 RZ, [R22+URZ], R14 ;  /* 0x0000000e16ff99a7 */ /* 0x0001e6000800003f */
[----:B------:R-:W-:-:S13]  /*7100*/  ISETP.NE.AND P0, PT, R7, 0x2, PT ;  /* 0x000000020700780c */ /* 0x000fda0003f05270 */
[----:B0-----:R-:W-:Y:S05]  /*7110*/  @P0 BRA `(.L_x_173) ;  /* 0x0000000000040947 */ /* 0x001fea0003800000 */
[----:B------:R-:W-:Y:S01]  /*7120*/  BPT.TRAP 0x1 ;  /* 0x000000040000795c */ /* 0x000fe20000300000 */
.L_x_173:
[----:B------:R-:W-:Y:S01]  /*7130*/  IMAD R7, R6, 0x4, R15 ;  /* 0x0000000406077824 */ /* 0x000fe200078e020f */
[----:B------:R-:W-:Y:S01]  /*7140*/  R2UR UR25, R22 ;  /* 0x00000000161972ca */ /* 0x000fe200000e0000 */
[----:B------:R-:W-:Y:S01]  /*7150*/  VIADD R4, R4, 0xffffffff ;  /* 0xffffffff04047836 */ /* 0x000fe20000000000 */
[----:B------:R-:W-:Y:S01]  /*7160*/  R2UR UR27, R24 ;  /* 0x00000000181b72ca */ /* 0x000fe200000e0000 */
[----:B------:R-:W-:Y:S01]  /*7170*/  IMAD.SHL.U32 R7, R7, 0x800, RZ ;  /* 0x0000080007077824 */ /* 0x000fe200078e00ff */
[----:B------:R-:W-:Y:S01]  /*7180*/  R2UR UR28, R12 ;  /* 0x000000000c1c72ca */ /* 0x000fe200000e0000 */
[----:B------:R-:W-:Y:S01]  /*7190*/  UIADD3 UR6, UP0, UR30, 0xf0, URZ ;  /* 0x000000f01e067890 */ /* 0x000fe2000ff1e03f */
[----:B------:R-:W-:Y:S01]  /*71a0*/  R2UR UR26, R19 ;  /* 0x00000000131a72ca */ /* 0x000fe200000e0000 */
[--C-:B------:R-:W-:Y:S01]  /*71b0*/  IMAD R7, R7, 0x2, R21.reuse ;  /* 0x0000000207077824 */ /* 0x100fe200078e0215 */
[----:B------:R-:W-:Y:S01]  /*71c0*/  R2UR UR18, R25 ;  /* 0x00000000191272ca */ /* 0x000fe200000e0000 */
[C---:B------:R-:W-:Y:S01]  /*71d0*/  IMAD R21, R6.reuse, 0x4000, R21 ;  /* 0x0000400006157824 */ /* 0x040fe200078e0215 */
[----:B------:R-:W-:Y:S01]  /*71e0*/  UIADD3 UR32, UP1, UR30, 0x1f0, URZ ;  /* 0x000001f01e207890 */ /* 0x000fe2000ff3e03f */
[----:B------:R-:W-:Y:S01]  /*71f0*/  R2UR UR10, R23 ;  /* 0x00000000170a72ca */ /* 0x000fe200000e0000 */
[----:B------:R-:W-:Y:S01]  /*7200*/  UIADD3.X UR7, URZ, UR31, URZ, UP0, !UPT ;  /* 0x0000001f3f077290 */ /* 0x000fe200087fe43f */
[----:B------:R-:W-:Y:S01]  /*7210*/  R2UR UR16, R7 ;  /* 0x00000000071072ca */ /* 0x000fe200000e0000 */
[----:B------:R-:W-:Y:S01]  /*7220*/  VIADD R6, R6, 0x1 ;  /* 0x0000000106067836 */ /* 0x000fe20000000000 */
[----:B------:R-:W-:Y:S01]  /*7230*/  R2UR UR8, R21 ;  /* 0x00000000150872ca */ /* 0x000fe200000e0000 */
[----:B------:R-:W-:Y:S01]  /*7240*/  UIADD3.X UR33, URZ, UR31, URZ, UP1, !UPT ;  /* 0x0000001f3f217290 */ /* 0x000fe20008ffe43f */
[----:B------:R-:W-:Y:S01]  /*7250*/  R2UR UR11, R20 ;  /* 0x00000000140b72ca */ /* 0x000fe200000e0000 */
[----:B------:R-:W-:Y:S01]  /*7260*/  UMOV UR22, 0x30000 ;  /* 0x0003000000167882 */ /* 0x000fe20000000000 */
[----:B------:R-:W-:Y:S01]  /*7270*/  ISETP.GT.AND P1, PT, R4, 0x1, PT ;  /* 0x000000010400780c */ /* 0x000fe20003f24270 */
[----:B------:R-:W-:Y:S01]  /*7280*/  UMOV UR14, 0x0 ;  /* 0x00000000000e7882 */ /* 0x000fe20000000000 */
[----:B------:R-:W-:Y:S01]  /*7290*/  ISETP.NE.AND P0, PT, R6, 0x7, PT ;  /* 0x000000070600780c */ /* 0x000fe20003f05270 */
[----:B------:R-:W-:Y:S01]  /*72a0*/  UMOV UR15, 0x10000000 ;  /* 0x10000000000f7882 */ /* 0x000fe20000000000 */
[----:B------:R-:W-:Y:S01]  /*72b0*/  UMOV UR17, UR25 ;  /* 0x0000001900117c82 */ /* 0x000fe20008000000 */
[----:B------:R-:W-:Y:S01]  /*72c0*/  UMOV UR19, UR27 ;  /* 0x0000001b00137c82 */ /* 0x000fe20008000000 */
[----:B------:R-:W-:Y:S01]  /*72d0*/  UMOV UR20, UR28 ;  /* 0x0000001c00147c82 */ /* 0x000fe20008000000 */
[----:B------:R-:W-:Y:S01]  /*72e0*/  UIADD3 UR24, UR16, 0x180, URZ ;  /* 0x0000018010187890 */ /* 0x000fe2000fffe03f */
[----:B------:R-:W-:Y:S01]  /*72f0*/  SEL R14, RZ, 0x1, P0 ;  /* 0x00000001ff0e7807 */ /* 0x000fe20000000000 */
[----:B------:R-:W-:Y:S01]  /*7300*/  UIADD3 UR16, UR16, 0x2180, URZ ;  /* 0x0000218010107890 */ /* 0x000fe2000fffe03f */
[----:B------:R-:W-:Y:S01]  /*7310*/  VIADD R23, R23, 0x40 ;  /* 0x0000004017177836 */ /* 0x000fe20000000000 */
[----:B------:R-:W-:Y:S01]  /*7320*/  UIADD3 UR8, UR8, 0x1c180, URZ ;  /* 0x0001c18008087890 */ /* 0x000fe2000fffe03f */
[----:B------:R-:W-:Y:S01]  /*7330*/  LOP3.LUT R5, R5, R14, RZ, 0x3c, !PT ;  /* 0x0000000e05057212 */ /* 0x000fe200078e3cff */
[----:B------:R-:W-:Y:S01]  /*7340*/  UMOV UR9, UR25 ;  /* 0x0000001900097c82 */ /* 0x000fe20008000000 */
[----:B------:R-:W-:Y:S01]  /*7350*/  UMOV UR12, UR28 ;  /* 0x0000001c000c7c82 */ /* 0x000fe20008000000 */
[----:B------:R-:W-:Y:S01]  /*7360*/  VIADD R24, R24, 0x40 ;  /* 0x0000004018187836 */ /* 0x000fe20000000000 */
[----:B------:R0:W-:Y:S01]  /*7370*/  UTMALDG.3D.MULTICAST [UR24], [UR6], UR22, desc[UR14] ;  /* 0x00000e18060073b4 */ /* 0x0001e20008011816 */
[----:B------:R-:W-:Y:S01]  /*7380*/  SEL R6, R6, RZ, P0 ;  /* 0x000000ff06067207 */ /* 0x000fe20000000000 */
[----:B------:R0:W-:Y:S02]  /*7390*/  UTMALDG.3D.MULTICAST [UR16], [UR6], UR22, desc[UR14] ;  /* 0x00000e10060073b4 */ /* 0x0001e40008011816 */
[----:B------:R0:W-:Y:S02]  /*73a0*/  UTMALDG.3D [UR8], [UR32], desc[UR14] ;  /* 0x00000e08200075b4 */ /* 0x0001e40008011000 */
[----:B0-----:R-:W-:Y:S05]  /*73b0*/  @P1 BRA `(.L_x_174) ;  /* 0xfffffffc00241947 */ /* 0x001fea000383ffff */
.L_x_171:
[----:B------:R-:W-:Y:S05]  /*73c0*/  BSYNC B1 ;  /* 0x0000000000017941 */ /* 0x000fea0003800000 */
.L_x_170:
[----:B------:R-:W-:Y:S01]  /*73d0*/  LOP3.LUT P1, RZ, R11, 0xff, RZ, 0xc0, !PT ;  /* 0x000000ff0bff7812 */ /* 0x000fe2000782c0ff */
[C---:B------:R-:W-:Y:S01]  /*73e0*/  IMAD.IADD R13, R8.reuse, 0x1, R13 ;  /* 0x00000001080d7824 */ /* 0x040fe200078e020d */
[----:B------:R-:W-:Y:S01]  /*73f0*/  ULDC.64 UR6, c[0x0][0x650] ;  /* 0x0001940000067ab9 */ /* 0x000fe20000000a00 */
[C---:B------:R-:W-:Y:S01]  /*7400*/  ISETP.GE.U32.AND P2, PT, R8.reuse, 0x7, PT ;  /* 0x000000070800780c */ /* 0x040fe20003f46070 */
[----:B------:R-:W-:Y:S01]  /*7410*/  BSSY B1, `(.L_x_175) ;  /* 0x000006d000017945 */ /* 0x000fe20003800000 */
[C---:B------:R-:W-:Y:S01]  /*7420*/  IMAD.WIDE.U32 R4, R13.reuse, 0x24924925, RZ ;  /* 0x249249250d047825 */ /* 0x040fe200078e00ff */
[----:B------:R-:W-:Y:S02]  /*7430*/  ISETP.GT.U32.AND P0, PT, R13, 0x6, PT ;  /* 0x000000060d00780c */ /* 0x000fe40003f04070 */
[----:B------:R-:W-:Y:S01]  /*7440*/  PRMT R11, RZ, 0x7610, R11 ;  /* 0x00007610ff0b7816 */ /* 0x000fe2000000000b */
[----:B------:R-:W-:Y:S01]  /*7450*/  IMAD.MOV.U32 R19, RZ, RZ, -0x1 ;  /* 0xffffffffff137424 */ /* 0x000fe200078e00ff */
[----:B------:R-:W-:Y:S01]  /*7460*/  ISETP.LT.U32.AND P0, PT, R8, 0x7, P0 ;  /* 0x000000070800780c */ /* 0x000fe20000701070 */
[----:B------:R-:W-:-:S02]  /*7470*/  IMAD.MOV.U32 R20, RZ, RZ, -0x1 ;  /* 0xffffffffff147424 */ /* 0x000fc400078e00ff */
[----:B------:R-:W0:Y:S01]  /*7480*/  @P1 S2R R7, SR_CgaCtaId ;  /* 0x0000000000071919 */ /* 0x000e220000008800 */
[----:B------:R-:W-:Y:S01]  /*7490*/  SEL R4, RZ, 0x1, !P0 ;  /* 0x00000001ff047807 */ /* 0x000fe20004000000 */
[----:B------:R-:W-:Y:S01]  /*74a0*/  IMAD.MOV.U32 R12, RZ, RZ, -0x1 ;  /* 0xffffffffff0c7424 */ /* 0x000fe200078e00ff */
[----:B------:R-:W-:Y:S02]  /*74b0*/  IADD3 R16, P0, R16, UR36, RZ ;  /* 0x0000002410107c10 */ /* 0x000fe4000ff1e0ff */
[----:B------:R-:W-:Y:S02]  /*74c0*/  @P1 MOV R6, 0x400 ;  /* 0x0000040000061802 */ /* 0x000fe40000000f00 */
[----:B------:R-:W-:Y:S02]  /*74d0*/  IADD3.X R17, R17, UR42, RZ, P0, !PT ;  /* 0x0000002a11117c10 */ /* 0x000fe400087fe4ff */
[----:B------:R-:W-:Y:S02]  /*74e0*/  ISETP.GE.U32.AND P0, PT, R16, UR6, PT ;  /* 0x0000000610007c0c */ /* 0x000fe4000bf06070 */
[----:B------:R-:W-:-:S02]  /*74f0*/  LOP3.LUT R3, R3, R4, RZ, 0x3c, !PT ;  /* 0x0000000403037212 */ /* 0x000fc400078e3cff */
[----:B------:R-:W-:Y:S02]  /*7500*/  ISETP.GE.U32.AND.EX P0, PT, R17, UR7, PT, P0 ;  /* 0x0000000711007c0c */ /* 0x000fe4000bf06100 */
[----:B0-----:R-:W-:Y:S01]  /*7510*/  @P1 LEA R6, R7, R6, 0x18 ;  /* 0x0000000607061211 */ /* 0x001fe200078ec0ff */
[----:B------:R-:W-:-:S03]  /*7520*/  IMAD.IADD R7, R13, 0x1, -R5 ;  /* 0x000000010d077824 */ /* 0x000fc600078e0a05 */
[----:B------:R0:W-:Y:S02]  /*7530*/  @P1 SYNCS.ARRIVE.TRANS64.A1T0 RZ, [R6+URZ+0x88], RZ ;  /* 0x000088ff06ff19a7 */ /* 0x0001e4000810003f */
[----:B------:R-:W-:-:S04]  /*7540*/  LEA.HI R7, R7, R5, RZ, 0x1f ;  /* 0x0000000507077211 */ /* 0x000fc800078ff8ff */
[----:B------:R-:W-:-:S04]  /*7550*/  SHF.R.U32.HI R4, RZ, 0x2, R7 ;  /* 0x00000002ff047819 */ /* 0x000fc80000011607 */
[--C-:B------:R-:W-:Y:S01]  /*7560*/  @P2 LOP3.LUT R3, R3, 0x1, R4.reuse, 0x78, !PT ;  /* 0x0000000103032812 */ /* 0x100fe200078e7804 */
[----:B------:R-:W-:Y:S01]  /*7570*/  IMAD R13, R4, -0x7, R13 ;  /* 0xfffffff9040d7824 */ /* 0x000fe200078e020d */
[----:B------:R-:W-:Y:S01]  /*7580*/  PRMT R4, RZ, 0x7610, R4 ;  /* 0x00007610ff047816 */ /* 0x000fe20000000004 */
[----:B0-----:R-:W-:Y:S06]  /*7590*/  @P0 BRA `(.L_x_176) ;  /* 0x0000000400500947 */ /* 0x001fec0003800000 */
[----:B------:R-:W0:Y:S01]  /*75a0*/  S2R R15, SR_CTAID.X ;  /* 0x00000000000f7919 */ /* 0x000e220000002500 */
[----:B------:R-:W-:Y:S01]  /*75b0*/  ULDC.64 UR6, c[0x0][0x628] ;  /* 0x00018a0000067ab9 */ /* 0x000fe20000000a00 */
[----:B------:R-:W1:Y:S01]  /*75c0*/  LDC R20, c[0x0][0x144] ;  /* 0x00005100ff147b82 */ /* 0x000e620000000800 */
[----:B------:R-:W-:Y:S01]  /*75d0*/  ISETP.NE.U32.AND P0, PT, RZ, UR6, PT ;  /* 0x00000006ff007c0c */ /* 0x000fe2000bf05070 */
[----:B------:R-:W2:Y:S01]  /*75e0*/  S2R R12, SR_CTAID.Y ;  /* 0x00000000000c7919 */ /* 0x000ea20000002600 */
[----:B------:R-:W-:Y:S01]  /*75f0*/  ULDC UR8, c[0x0][0x150] ;  /* 0x0000540000087ab9 */ /* 0x000fe20000000800 */
[----:B------:R-:W-:Y:S01]  /*7600*/  ULDC UR9, c[0x0][0x630] ;  /* 0x00018c0000097ab9 */ /* 0x000fe20000000800 */
[----:B------:R-:W-:Y:S01]  /*7610*/  ISETP.NE.AND.EX P0, PT, RZ, UR7, PT, P0 ;  /* 0x00000007ff007c0c */ /* 0x000fe2000bf05300 */
[----:B------:R-:W-:Y:S01]  /*7620*/  IMAD.MOV.U32 R4, RZ, RZ, R16 ;  /* 0x000000ffff047224 */ /* 0x000fe200078e0010 */
[----:B0-----:R-:W-:-:S05]  /*7630*/  I2FP.F32.U32 R5, R15 ;  /* 0x0000000f00057245 */ /* 0x001fca0000201000 */
[----:B------:R-:W-:Y:S01]  /*7640*/  FMUL R21, R5, UR8 ;  /* 0x0000000805157c20 */ /* 0x000fe20008400000 */
[----:B------:R-:W-:-:S05]  /*7650*/  IMAD.MOV.U32 R5, RZ, RZ, R17 ;  /* 0x000000ffff057224 */ /* 0x000fca00078e0011 */
[----:B--2---:R-:W-:Y:S05]  /*7660*/  @!P0 BRA `(.L_x_177) ;  /* 0x0000000000288947 */ /* 0x004fea0003800000 */
[----:B------:R-:W-:Y:S02]  /*7670*/  ULDC UR8, c[0x0][0x634] ;  /* 0x00018d0000087ab9 */ /* 0x000fe40000000800 */
[----:B------:R-:W-:-:S05]  /*7680*/  IADD3 R5, P0, R16, UR8, RZ ;  /* 0x0000000810057c10 */ /* 0x000fca000ff1e0ff */
[----:B------:R-:W-:-:S04]  /*7690*/  IMAD.X R19, RZ, RZ, R17, P0 ;  /* 0x000000ffff137224 */ /* 0x000fc800000e0611 */
[----:B------:R-:W-:-:S04]  /*76a0*/  IMAD.WIDE.U32 R6, R19, UR6, RZ ;  /* 0x0000000613067c25 */ /* 0x000fc8000f8e00ff */
[----:B------:R-:W-:-:S04]  /*76b0*/  IMAD.WIDE.U32 R6, P0, R5, UR7, R6 ;  /* 0x0000000705067c25 */ /* 0x000fc8000f800006 */
[----:B------:R-:W-:-:S04]  /*76c0*/  IMAD.WIDE.U32 R4, R5, UR6, RZ ;  /* 0x0000000605047c25 */ /* 0x000fc8000f8e00ff */
[----:B------:R-:W-:Y:S01]  /*76d0*/  IMAD.MOV.U32 R4, RZ, RZ, R7 ;  /* 0x000000ffff047224 */ /* 0x000fe200078e0007 */
[----:B------:R-:W-:Y:S01]  /*76e0*/  IADD3 RZ, P1, R5, R6, RZ ;  /* 0x0000000605ff7210 */ /* 0x000fe20007f3e0ff */
[----:B------:R-:W-:-:S04]  /*76f0*/  IMAD.X R5, RZ, RZ, RZ, P0 ;  /* 0x000000ffff057224 */ /* 0x000fc800000e06ff */
[----:B------:R-:W-:-:S08]  /*7700*/  IMAD.WIDE.U32.X R4, R19, UR7, R4, P1 ;  /* 0x0000000713047c25 */ /* 0x000fd000088e0404 */
.L_x_177:
[--C-:B------:R-:W-:Y:S01]  /*7710*/  SHF.R.U64 R14, R4, UR9, R5.reuse ;  /* 0x00000009040e7c19 */ /* 0x100fe20008001205 */
[----:B------:R-:W0:Y:S01]  /*7720*/  F2I.U32.TRUNC.NTZ R21, R21 ;  /* 0x0000001500157305 */ /* 0x000e22000020f000 */
[----:B------:R-:W-:Y:S01]  /*7730*/  SHF.R.U32.HI R4, RZ, UR9, R5 ;  /* 0x00000009ff047c19 */ /* 0x000fe20008011605 */
[----:B------:R-:W-:Y:S01]  /*7740*/  ULDC.64 UR6, c[0x0][0x620] ;  /* 0x0001880000067ab9 */ /* 0x000fe20000000a00 */
[----:B------:R-:W-:Y:S01]  /*7750*/  IADD3 R7, P0, RZ, -R14, RZ ;  /* 0x8000000eff077210 */ /* 0x000fe20007f1e0ff */
[----:B------:R-:W-:-:S04]  /*7760*/  ULDC.64 UR8, c[0x0][0x640] ;  /* 0x0001900000087ab9 */ /* 0x000fc80000000a00 */
[----:B------:R-:W-:Y:S01]  /*7770*/  IMAD.X R4, RZ, RZ, ~R4, P0 ;  /* 0x000000ffff047224 */ /* 0x000fe200000e0e04 */
[----:B------:R-:W-:-:S03]  /*7780*/  ISETP.NE.U32.AND P0, PT, RZ, UR8, PT ;  /* 0x00000008ff007c0c */ /* 0x000fc6000bf05070 */
[----:B------:R-:W-:Y:S01]  /*7790*/  IMAD R6, R4, UR6, RZ ;  /* 0x0000000604067c24 */ /* 0x000fe2000f8e02ff */
[----:B------:R-:W-:Y:S01]  /*77a0*/  ISETP.NE.AND.EX P0, PT, RZ, UR9, PT, P0 ;  /* 0x00000009ff007c0c */ /* 0x000fe2000bf05300 */
[----:B------:R-:W-:Y:S01]  /*77b0*/  IMAD.WIDE.U32 R4, R7, UR6, R16 ;  /* 0x0000000607047c25 */ /* 0x000fe2000f8e0010 */
[----:B------:R-:W-:-:S03]  /*77c0*/  ULDC UR6, c[0x0][0x618] ;  /* 0x0001860000067ab9 */ /* 0x000fc60000000800 */
[----:B------:R-:W-:Y:S01]  /*77d0*/  IMAD R7, R7, UR7, R6 ;  /* 0x0000000707077c24 */ /* 0x000fe2000f8e0206 */
[----:B------:R-:W-:Y:S01]  /*77e0*/  ULDC UR7, c[0x0][0x154] ;  /* 0x0000550000077ab9 */ /* 0x000fe20000000800 */
[----:B0-----:R-:W-:Y:S02]  /*77f0*/  IMAD.MOV R6, RZ, RZ, -R21 ;  /* 0x000000ffff067224 */ /* 0x001fe400078e0a15 */
[----:B------:R-:W0:Y:S01]  /*7800*/  LDC R21, c[0x0][0x148] ;  /* 0x00005200ff157b82 */ /* 0x000e220000000800 */
[----:B------:R-:W-:Y:S02]  /*7810*/  IMAD.IADD R5, R5, 0x1, R7 ;  /* 0x0000000105057824 */ /* 0x000fe400078e0207 */
[----:B-1----:R-:W-:Y:S01]  /*7820*/  IMAD R15, R20, R6, R15 ;  /* 0x00000006140f7224 */ /* 0x002fe200078e020f */
[----:B------:R-:W-:Y:S02]  /*7830*/  I2FP.F32.U32 R6, R12 ;  /* 0x0000000c00067245 */ /* 0x000fe40000201000 */
[----:B------:R-:W-:-:S02]  /*7840*/  SHF.R.U64 R19, R4, UR6, R5 ;  /* 0x0000000604137c19 */ /* 0x000fc40008001205 */
[----:B------:R-:W-:Y:S01]  /*7850*/  SHF.R.U32.HI R4, RZ, UR6, R5 ;  /* 0x00000006ff047c19 */ /* 0x000fe20008011605 */
[----:B------:R-:W-:Y:S01]  /*7860*/  FMUL R6, R6, UR7 ;  /* 0x0000000706067c20 */ /* 0x000fe20008400000 */
[----:B------:R-:W-:Y:S02]  /*7870*/  ULDC UR6, c[0x0][0x608] ;  /* 0x0001820000067ab9 */ /* 0x000fe40000000800 */
[--C-:B------:R-:W-:Y:S01]  /*7880*/  SHF.R.U64 R22, R19, UR6, R4.reuse ;  /* 0x0000000613167c19 */ /* 0x100fe20008001204 */
[----:B------:R1:W2:Y:S01]  /*7890*/  F2I.U32.TRUNC.NTZ R24, R6 ;  /* 0x0000000600187305 */ /* 0x0002a2000020f000 */
[----:B------:R-:W-:Y:S01]  /*78a0*/  SHF.R.U32.HI R5, RZ, UR6, R4 ;  /* 0x00000006ff057c19 */ /* 0x000fe20008011604 */
[----:B------:R-:W-:-:S03]  /*78b0*/  ULDC UR6, c[0x0][0x658] ;  /* 0x0001960000067ab9 */ /* 0x000fc60000000800 */
[--C-:B------:R-:W-:Y:S02]  /*78c0*/  SHF.R.U64 R20, R22, UR6, R5.reuse ;  /* 0x0000000616147c19 */ /* 0x100fe40008001205 */
[----:B------:R-:W-:-:S03]  /*78d0*/  SHF.R.U32.HI R23, RZ, UR6, R5 ;  /* 0x00000006ff177c19 */ /* 0x000fc60008011605 */
[----:B------:R-:W-:Y:S02]  /*78e0*/  IMAD.MOV.U32 R4, RZ, RZ, R20 ;  /* 0x000000ffff047224 */ /* 0x000fe400078e0014 */
[----:B------:R-:W-:Y:S01]  /*78f0*/  IMAD.MOV.U32 R5, RZ, RZ, R23 ;  /* 0x000000ffff057224 */ /* 0x000fe200078e0017 */
[----:B-1----:R-:W-:Y:S06]  /*7900*/  @!P0 BRA `(.L_x_178) ;  /* 0x0000000000288947 */ /* 0x002fec0003800000 */
        /* <DEDUP_REMOVED lines=10> */
.L_x_178:
[----:B------:R-:W-:Y:S01]  /*79b0*/  ISETP.NE.AND P0, PT, R2, 0x1, PT ;  /* 0x000000010200780c */ /* 0x000fe20003f05270 */
[----:B------:R-:W-:Y:S01]  /*79c0*/  ULDC UR6, c[0x0][0x648] ;  /* 0x0001920000067ab9 */ /* 0x000fe20000000800 */
[----:B------:R-:W-:Y:S01]  /*79d0*/  LOP3.LUT R22, R22, UR13, RZ, 0xc0, !PT ;  /* 0x0000000d16167c12 */ /* 0x000fe2000f8ec0ff */
[----:B--2---:R-:W-:Y:S01]  /*79e0*/  IMAD.MOV R24, RZ, RZ, -R24 ;  /* 0x000000ffff187224 */ /* 0x004fe200078e0a18 */
[----:B------:R-:W-:Y:S01]  /*79f0*/  SHF.R.U64 R5, R4, UR6, R5 ;  /* 0x0000000604057c19 */ /* 0x000fe20008001205 */
[----:B------:R-:W-:Y:S01]  /*7a00*/  ULDC UR6, c[0x0][0x638] ;  /* 0x00018e0000067ab9 */ /* 0x000fe20000000800 */
[----:B------:R-:W-:Y:S01]  /*7a10*/  LOP3.LUT R19, R19, UR5, RZ, 0xc0, !PT ;  /* 0x0000000513137c12 */ /* 0x000fe2000f8ec0ff */
[----:B------:R-:W-:Y:S01]  /*7a20*/  ULDC UR7, c[0x0][0x610] ;  /* 0x0001840000077ab9 */ /* 0x000fe20000000800 */
[----:B------:R-:W-:Y:S02]  /*7a30*/  IMAD.MOV.U32 R4, RZ, RZ, 0x1 ;  /* 0x00000001ff047424 */ /* 0x000fe400078e00ff */
[----:B------:R-:W-:-:S02]  /*7a40*/  IMAD.MOV R7, RZ, RZ, -R5 ;  /* 0x000000ffff077224 */ /* 0x000fc400078e0a05 */
[----:B------:R-:W-:Y:S02]  /*7a50*/  IMAD R22, R5, UR21, R22 ;  /* 0x0000001505167c24 */ /* 0x000fe4000f8e0216 */
[----:B0-----:R-:W-:Y:S02]  /*7a60*/  @P0 IMAD R15, R21, R24, R12 ;  /* 0x00000018150f0224 */ /* 0x001fe400078e020c */
[----:B------:R-:W-:Y:S01]  /*7a70*/  IMAD R20, R7, UR6, R20 ;  /* 0x0000000607147c24 */ /* 0x000fe2000f8e0214 */
[----:B------:R-:W-:Y:S01]  /*7a80*/  ULDC UR6, c[0x0][0x600] ;  /* 0x0001800000067ab9 */ /* 0x000fe20000000800 */
[----:B------:R-:W-:Y:S02]  /*7a90*/  IMAD R15, R22, UR7, R15 ;  /* 0x00000007160f7c24 */ /* 0x000fe4000f8e020f */
[----:B------:R-:W-:Y:S02]  /*7aa0*/  IMAD R6, R20, UR6, R19 ;  /* 0x0000000614067c24 */ /* 0x000fe4000f8e0213 */
[----:B------:R-:W-:-:S03]  /*7ab0*/  IMAD.MOV.U32 R12, RZ, RZ, R14 ;  /* 0x000000ffff0c7224 */ /* 0x000fc600078e000e */
[----:B------:R-:W-:Y:S02]  /*7ac0*/  SEL R20, R6, R15, !P0 ;  /* 0x0000000f06147207 */ /* 0x000fe40004000000 */
[----:B------:R-:W-:-:S07]  /*7ad0*/  SEL R19, R15, R6, !P0 ;  /* 0x000000060f137207 */ /* 0x000fce0004000000 */
.L_x_176:
[----:B------:R-:W-:Y:S05]  /*7ae0*/  BSYNC B1 ;  /* 0x0000000000017941 */ /* 0x000fea0003800000 */
.L_x_175:
[----:B------:R-:W-:-:S13]  /*7af0*/  LOP3.LUT P0, RZ, R4, 0xff, RZ, 0xc0, !PT ;  /* 0x000000ff04ff7812 */ /* 0x000fda000780c0ff */
[----:B------:R-:W-:Y:S05]  /*7b00*/  @P0 BRA `(.L_x_179) ;  /* 0xfffffff400100947 */ /* 0x000fea000383ffff */
[----:B------:R-:W-:Y:S05]  /*7b10*/  BSYNC B0 ;  /* 0x0000000000007941 */ /* 0x000fea0003800000 */
.L_x_168:
[----:B------:R-:W-:-:S03]  /*7b20*/  UMOV UR6, 0xffffffff ;  /* 0xffffffff00067882 */ /* 0x000fc60000000000 */
[----:B------:R-:W-:Y:S05]  /*7b30*/  BRA.DIV UR6, `(.L_x_180) ;  /* 0x0000000606807947 */ /* 0x000fea000b800000 */
[----:B------:R-:W-:-:S13]  /*7b40*/  ELECT P6, URZ, PT ;  /* 0x00000000003f782f */ /* 0x000fda00038c0000 */
.L_x_197:
[----:B------:R-:W-:Y:S04]  /*7b50*/  BSSY B0, `(.L_x_181) ;  /* 0x0000046000007945 */ /* 0x000fe80003800000 */
[----:B------:R-:W-:Y:S05]  /*7b60*/  @!P6 BRA `(.L_x_182) ;  /* 0x000000040010e947 */ /* 0x000fea0003800000 */
[----:B------:R-:W-:-:S04]  /*7b70*/  LOP3.LUT R18, R18, 0x2, RZ, 0xfc, !PT ;  /* 0x0000000212127812 */ /* 0x000fc800078efcff */
[----:B------:R-:W-:-:S13]  /*7b80*/  ISETP.NE.AND P0, PT, R18, 0x3, PT ;  /* 0x000000031200780c */ /* 0x000fda0003f05270 */
[----:B------:R-:W-:Y:S05]  /*7b90*/  @!P0 BRA `(.L_x_183) ;  /* 0x0000000000048947 */ /* 0x000fea0003800000 */
[----:B------:R-:W-:Y:S01]  /*7ba0*/  BPT.TRAP 0x1 ;  /* 0x000000040000795c */ /* 0x000fe20000300000 */
.L_x_183:
[----:B------:R-:W0:Y:S01]  /*7bb0*/  S2R R5, SR_CgaCtaId ;  /* 0x0000000000057919 */ /* 0x000e220000008800 */
[----:B------:R-:W-:Y:S02]  /*7bc0*/  MOV R0, 0x400 ;  /* 0x0000040000007802 */ /* 0x000fe40000000f00 */
[----:B------:R-:W-:Y:S02]  /*7bd0*/  SHF.L.U32 R4, R3, 0x1f, RZ ;  /* 0x0000001f03047819 */ /* 0x000fe400000006ff */
[----:B0-----:R-:W-:-:S05]  /*7be0*/  LEA R0, R5, R0, 0x18 ;  /* 0x0000000005007211 */ /* 0x001fca00078ec0ff */
[----:B------:R-:W-:-:S04]  /*7bf0*/  VIADD R0, R0, 0x38 ;  /* 0x0000003800007836 */ /* 0x000fc80000000000 */
[C---:B------:R-:W-:Y:S02]  /*7c00*/  IMAD R7, R13.reuse, 0x8, R0 ;  /* 0x000000080d077824 */ /* 0x040fe400078e0200 */
[----:B------:R-:W-:Y:S02]  /*7c10*/  VIADD R13, R13, 0x1 ;  /* 0x000000010d0d7836 */ /* 0x000fe40000000000 */
[----:B------:R-:W0:Y:S03]  /*7c20*/  SYNCS.PHASECHK.TRANS64.TRYWAIT P0, [R7+URZ], R4 ;  /* 0x00000004070075a7 */ /* 0x000e26000800017f */
[----:B------:R-:W-:-:S04]  /*7c30*/  ISETP.NE.AND P1, PT, R13, 0x7, PT ;  /* 0x000000070d00780c */ /* 0x000fc80003f25270 */
[----:B------:R-:W-:Y:S02]  /*7c40*/  SEL R2, RZ, 0x1, P1 ;  /* 0x00000001ff027807 */ /* 0x000fe40000800000 */
[----:B------:R-:W-:Y:S02]  /*7c50*/  SEL R13, R13, RZ, P1 ;  /* 0x000000ff0d0d7207 */ /* 0x000fe40000800000 */
[----:B------:R-:W-:-:S03]  /*7c60*/  LOP3.LUT R6, R3, R2, RZ, 0x3c, !PT ;  /* 0x0000000203067212 */ /* 0x000fc600078e3cff */
[----:B------:R-:W-:Y:S01]  /*7c70*/  IMAD R8, R13, 0x8, R0 ;  /* 0x000000080d087824 */ /* 0x000fe200078e0200 */
[----:B------:R-:W-:Y:S01]  /*7c80*/  SHF.L.U32 R5, R6, 0x1f, RZ ;  /* 0x0000001f06057819 */ /* 0x000fe200000006ff */
[----:B0-----:R-:W-:Y:S06]  /*7c90*/  @!P0 BRA `(.L_x_184) ;  /* 0x0000000400488947 */ /* 0x001fec0003800000 */
.L_x_198:
[----:B------:R-:W1:Y:S01]  /*7ca0*/  SYNCS.PHASECHK.TRANS64.TRYWAIT P0, [R8+URZ], R5 ;  /* 0x00000005080075a7 */ /* 0x000e62000800017f */
[----:B------:R-:W-:-:S05]  /*7cb0*/  VIADD R2, R13, 0x1 ;  /* 0x000000010d027836 */ /* 0x000fca0000000000 */
[----:B------:R-:W-:-:S04]  /*7cc0*/  ISETP.NE.AND P1, PT, R2, 0x7, PT ;  /* 0x000000070200780c */ /* 0x000fc80003f25270 */
[----:B------:R-:W-:Y:S02]  /*7cd0*/  SEL R3, RZ, 0x1, P1 ;  /* 0x00000001ff037807 */ /* 0x000fe40000800000 */
[----:B0-----:R-:W-:Y:S02]  /*7ce0*/  SEL R7, R2, RZ, P1 ;  /* 0x000000ff02077207 */ /* 0x001fe40000800000 */
[----:B------:R-:W-:-:S03]  /*7cf0*/  LOP3.LUT R6, R6, R3, RZ, 0x3c, !PT ;  /* 0x0000000306067212 */ /* 0x000fc600078e3cff */
[----:B------:R-:W-:Y:S01]  /*7d00*/  IMAD R9, R7, 0x8, R0 ;  /* 0x0000000807097824 */ /* 0x000fe200078e0200 */
[----:B------:R-:W-:Y:S01]  /*7d10*/  SHF.L.U32 R4, R6, 0x1f, RZ ;  /* 0x0000001f06047819 */ /* 0x000fe200000006ff */
[----:B-1----:R-:W-:Y:S06]  /*7d20*/  @!P0 BRA `(.L_x_185) ;  /* 0x0000000400388947 */ /* 0x002fec0003800000 */
.L_x_199:
[----:B------:R-:W1:Y:S01]  /*7d30*/  SYNCS.PHASECHK.TRANS64.TRYWAIT P0, [R9+URZ], R4 ;  /* 0x00000004090075a7 */ /* 0x000e62000800017f */
[----:B------:R-:W-:-:S05]  /*7d40*/  VIADD R2, R7, 0x1 ;  /* 0x0000000107027836 */ /* 0x000fca0000000000 */
[----:B------:R-:W-:-:S04]  /*7d50*/  ISETP.NE.AND P1, PT, R2, 0x7, PT ;  /* 0x000000070200780c */ /* 0x000fc80003f25270 */
[----:B------:R-:W-:Y:S02]  /*7d60*/  SEL R3, RZ, 0x1, P1 ;  /* 0x00000001ff037807 */ /* 0x000fe40000800000 */
[----:B------:R-:W-:Y:S02]  /*7d70*/  SEL R7, R2, RZ, P1 ;  /* 0x000000ff02077207 */ /* 0x000fe40000800000 */
[----:B------:R-:W-:-:S03]  /*7d80*/  LOP3.LUT R6, R6, R3, RZ, 0x3c, !PT ;  /* 0x0000000306067212 */ /* 0x000fc600078e3cff */
[----:B0-----:R-:W-:Y:S01]  /*7d90*/  IMAD R8, R7, 0x8, R0 ;  /* 0x0000000807087824 */ /* 0x001fe200078e0200 */
[----:B------:R-:W-:Y:S01]  /*7da0*/  SHF.L.U32 R5, R6, 0x1f, RZ ;  /* 0x0000001f06057819 */ /* 0x000fe200000006ff */
[----:B-1----:R-:W-:Y:S06]  /*7db0*/  @!P0 BRA `(.L_x_186) ;  /* 0x0000000400288947 */ /* 0x002fec0003800000 */
.L_x_200:
        /* <DEDUP_REMOVED lines=9> */
.L_x_201:
[----:B------:R-:W1:Y:S01]  /*7e50*/  SYNCS.PHASECHK.TRANS64.TRYWAIT P0, [R9+URZ], R4 ;  /* 0x00000004090075a7 */ /* 0x000e62000800017f */
[----:B------:R-:W-:-:S05]  /*7e60*/  VIADD R2, R7, 0x1 ;  /* 0x0000000107027836 */ /* 0x000fca0000000000 */
[----:B------:R-:W-:-:S04]  /*7e70*/  ISETP.NE.AND P1, PT, R2, 0x7, PT ;  /* 0x000000070200780c */ /* 0x000fc80003f25270 */
[----:B------:R-:W-:Y:S02]  /*7e80*/  SEL R3, RZ, 0x1, P1 ;  /* 0x00000001ff037807 */ /* 0x000fe40000800000 */
[----:B------:R-:W-:Y:S02]  /*7e90*/  SEL R7, R2, RZ, P1 ;  /* 0x000000ff02077207 */ /* 0x000fe40000800000 */
[----:B------:R-:W-:-:S03]  /*7ea0*/  LOP3.LUT R11, R6, R3, RZ, 0x3c, !PT ;  /* 0x00000003060b7212 */ /* 0x000fc600078e3cff */
[----:B------:R-:W-:Y:S01]  /*7eb0*/  IMAD R6, R7, 0x8, R0 ;  /* 0x0000000807067824 */ /* 0x000fe200078e0200 */
[----:B0-----:R-:W-:Y:S01]  /*7ec0*/  SHF.L.U32 R5, R11, 0x1f, RZ ;  /* 0x0000001f0b057819 */ /* 0x001fe200000006ff */
[----:B-1----:R-:W-:Y:S06]  /*7ed0*/  @!P0 BRA `(.L_x_188) ;  /* 0x0000000400088947 */ /* 0x002fec0003800000 */
.L_x_202:
[----:B------:R-:W1:Y:S01]  /*7ee0*/  SYNCS.PHASECHK.TRANS64.TRYWAIT P0, [R6+URZ], R5 ;  /* 0x00000005060075a7 */ /* 0x000e62000800017f */
[----:B------:R-:W-:-:S05]  /*7ef0*/  VIADD R2, R7, 0x1 ;  /* 0x0000000107027836 */ /* 0x000fca0000000000 */
[----:B------:R-:W-:-:S04]  /*7f00*/  ISETP.NE.AND P1, PT, R2, 0x7, PT ;  /* 0x000000070200780c */ /* 0x000fc80003f25270 */
[----:B0-----:R-:W-:Y:S02]  /*7f10*/  SEL R4, RZ, 0x1, P1 ;  /* 0x00000001ff047807 */ /* 0x001fe40000800000 */
[----:B------:R-:W-:Y:S02]  /*7f20*/  SEL R3, R2, RZ, P1 ;  /* 0x000000ff02037207 */ /* 0x000fe40000800000 */
[----:B------:R-:W-:Y:S01]  /*7f30*/  LOP3.LUT R4, R11, R4, RZ, 0x3c, !PT ;  /* 0x000000040b047212 */ /* 0x000fe200078e3cff */
[----:B-1----:R-:W-:Y:S06]  /*7f40*/  @!P0 BRA `(.L_x_189) ;  /* 0x0000000400008947 */ /* 0x002fec0003800000 */
.L_x_203:
[----:B------:R-:W-:Y:S01]  /*7f50*/  IMAD R3, R3, 0x8, R0 ;  /* 0x0000000803037824 */ /* 0x000fe200078e0200 */
[----:B------:R-:W-:-:S07]  /*7f60*/  SHF.L.U32 R0, R4, 0x1f, RZ ;  /* 0x0000001f04007819 */ /* 0x000fce00000006ff */
.L_x_190:
[----:B-1----:R1:W2:Y:S02]  /*7f70*/  SYNCS.PHASECHK.TRANS64.TRYWAIT P0, [R3+URZ], R0 ;  /* 0x00000000030075a7 */ /* 0x0022a4000800017f */
[----:B--2---:R-:W-:Y:S05]  /*7f80*/  @!P0 NANOSLEEP.SYNCS 0x989680 ;  /* 0x009896800000895d */ /* 0x004fea0003900000 */
[----:B------:R-:W2:Y:S02]  /*7f90*/  @!P0 SYNCS.PHASECHK.TRANS64 P0, [R3+URZ], R0 ;  /* 0x00000000030085a7 */ /* 0x000ea4000800007f */
[----:B--2---:R-:W-:Y:S05]  /*7fa0*/  @!P0 BRA `(.L_x_190) ;  /* 0xfffffffc00f08947 */ /* 0x004fea000383ffff */
.L_x_182:
[----:B------:R-:W-:Y:S05]  /*7fb0*/  BSYNC B0 ;  /* 0x0000000000007941 */ /* 0x000fea0003800000 */
.L_x_181:
[----:B------:R-:W-:Y:S05]  /*7fc0*/  EXIT ;  /* 0x000000000000794d */ /* 0x000fea0003800000 */
.L_x_21:
[----:B-1----:R1:W2:Y:S02]  /*7fd0*/  SYNCS.PHASECHK.TRANS64.TRYWAIT P1, [R3+URZ], R0 ;  /* 0x00000000030075a7 */ /* 0x0022a4000802017f */
[----:B--2---:R-:W-:Y:S05]  /*7fe0*/  @!P1 NANOSLEEP.SYNCS 0x989680 ;  /* 0x009896800000995d */ /* 0x004fea0003900000 */
[----:B------:R-:W2:Y:S02]  /*7ff0*/  @!P1 SYNCS.PHASECHK.TRANS64 P1, [R3+URZ], R0 ;  /* 0x00000000030095a7 */ /* 0x000ea4000802007f */
[----:B--2---:R-:W-:Y:S05]  /*8000*/  @!P1 BRA `(.L_x_21) ;  /* 0xfffffffc00f09947 */ /* 0x004fea000383ffff */
[----:B------:R-:W-:Y:S05]  /*8010*/  BRA `(.L_x_20) ;  /* 0xffffff9400dc7947 */ /* 0x000fea000383ffff */
.L_x_26:
[----:B-1----:R1:W2:Y:S02]  /*8020*/  SYNCS.PHASECHK.TRANS64.TRYWAIT P1, [R5+URZ], R4 ;  /* 0x00000004050075a7 */ /* 0x0022a4000802017f */
[----:B--2---:R-:W-:Y:S05]  /*8030*/  @!P1 NANOSLEEP.SYNCS 0x989680 ;  /* 0x009896800000995d */ /* 0x004fea0003900000 */
[----:B------:R-:W2:Y:S02]  /*8040*/  @!P1 SYNCS.PHASECHK.TRANS64 P1, [R5+URZ], R4 ;  /* 0x00000004050095a7 */ /* 0x000ea4000802007f */
[----:B--2---:R-:W-:Y:S05]  /*8050*/  @!P1 BRA `(.L_x_26) ;  /* 0xfffffffc00f09947 */ /* 0x004fea000383ffff */
[----:B------:R-:W-:Y:S05]  /*8060*/  BRA `(.L_x_25) ;  /* 0xffffff9800b87947 */ /* 0x000fea000383ffff */
.L_x_169:
[----:B------:R-:W-:Y:S01]  /*8070*/  BSSY B1, `(.L_x_191) ;  /* 0x0000006000017945 */ /* 0x000fe20003800000 */
[----:B------:R-:W-:-:S07]  /*8080*/  IMAD.MOV.U32 R15, RZ, RZ, -0x1 ;  /* 0xffffffffff0f7424 */ /* 0x000fce00078e00ff */
[----:B------:R-:W-:Y:S05]  /*8090*/  WARPSYNC.COLLECTIVE R15, `(.L_x_192) ;  /* 0x000000000f0c7348 */ /* 0x000fea0003c00000 */
[----:B------:R-:W-:Y:S02]  /*80a0*/  ELECT P6, UR62, PT ;  /* 0x00000000003e782f */ /* 0x000fe400038c0000 */
[----:B------:R-:W-:Y:S01]  /*80b0*/  MOV R14, UR62 ;  /* 0x0000003e000e7c02 */ /* 0x000fe20008000f00 */
[----:B------:R-:W-:Y:S10]  /*80c0*/  ENDCOLLECTIVE ;  /* 0x000000000000791b */ /* 0x000ff40003800000 */
.L_x_192:
[----:B------:R-:W-:Y:S05]  /*80d0*/  BSYNC B1 ;  /* 0x0000000000017941 */ /* 0x000fea0003800000 */
.L_x_191:
[----:B------:R-:W-:Y:S05]  /*80e0*/  BRA `(.L_x_193) ;  /* 0xffffffec00a47947 */ /* 0x000fea000383ffff */
.L_x_172:
[----:B0-----:R0:W1:Y:S02]  /*80f0*/  SYNCS.PHASECHK.TRANS64.TRYWAIT P0, [R22+URZ+0x38], R7 ;  /* 0x00003807160075a7 */ /* 0x001064000800017f */
[----:B-1----:R-:W-:Y:S05]  /*8100*/  @!P0 NANOSLEEP.SYNCS 0x989680 ;  /* 0x009896800000895d */ /* 0x002fea0003900000 */
[----:B------:R-:W1:Y:S02]  /*8110*/  @!P0 SYNCS.PHASECHK.TRANS64 P0, [R22+URZ+0x38], R7 ;  /* 0x00003807160085a7 */ /* 0x000e64000800007f */
[----:B-1----:R-:W-:Y:S05]  /*8120*/  @!P0 BRA `(.L_x_172) ;  /* 0xfffffffc00f08947 */ /* 0x002fea000383ffff */
[----:B------:R-:W-:Y:S05]  /*8130*/  BRA `(.L_x_194) ;  /* 0xffffffec00e87947 */ /* 0x000fea000383ffff */
.L_x_180:
[----:B------:R-:W-:Y:S01]  /*8140*/  BSSY B0, `(.L_x_195) ;  /* 0x0000006000007945 */ /* 0x000fe20003800000 */
[----:B------:R-:W-:-:S07]  /*8150*/  IMAD.MOV.U32 R15, RZ, RZ, -0x1 ;  /* 0xffffffffff0f7424 */ /* 0x000fce00078e00ff */
[----:B------:R-:W-:Y:S05]  /*8160*/  WARPSYNC.COLLECTIVE R15, `(.L_x_196) ;  /* 0x000000000f0c7348 */ /* 0x000fea0003c00000 */
[----:B------:R-:W-:Y:S02]  /*8170*/  ELECT P6, UR62, PT ;  /* 0x00000000003e782f */ /* 0x000fe400038c0000 */
[----:B------:R-:W-:Y:S01]  /*8180*/  MOV R14, UR62 ;  /* 0x0000003e000e7c02 */ /* 0x000fe20008000f00 */
[----:B------:R-:W-:Y:S10]  /*8190*/  ENDCOLLECTIVE ;  /* 0x000000000000791b */ /* 0x000ff40003800000 */
.L_x_196:
[----:B------:R-:W-:Y:S05]  /*81a0*/  BSYNC B0 ;  /* 0x0000000000007941 */ /* 0x000fea0003800000 */
.L_x_195:
[----:B------:R-:W-:Y:S05]  /*81b0*/  BRA `(.L_x_197) ;  /* 0xfffffff800647947 */ /* 0x000fea000383ffff */
.L_x_184:
[----:B0-----:R0:W1:Y:S02]  /*81c0*/  SYNCS.PHASECHK.TRANS64.TRYWAIT P0, [R7+URZ], R4 ;  /* 0x00000004070075a7 */ /* 0x001064000800017f */
[----:B-1----:R-:W-:Y:S05]  /*81d0*/  @!P0 NANOSLEEP.SYNCS 0x989680 ;  /* 0x009896800000895d */ /* 0x002fea0003900000 */
[----:B------:R-:W1:Y:S02]  /*81e0*/  @!P0 SYNCS.PHASECHK.TRANS64 P0, [R7+URZ], R4 ;  /* 0x00000004070085a7 */ /* 0x000e64000800007f */
[----:B-1----:R-:W-:Y:S05]  /*81f0*/  @!P0 BRA `(.L_x_184) ;  /* 0xfffffffc00f08947 */ /* 0x002fea000383ffff */
[----:B------:R-:W-:Y:S05]  /*8200*/  BRA `(.L_x_198) ;  /* 0xfffffff800a47947 */ /* 0x000fea000383ffff */
.L_x_185:
[----:B0-----:R0:W1:Y:S02]  /*8210*/  SYNCS.PHASECHK.TRANS64.TRYWAIT P0, [R8+URZ], R5 ;  /* 0x00000005080075a7 */ /* 0x001064000800017f */
[----:B-1----:R-:W-:Y:S05]  /*8220*/  @!P0 NANOSLEEP.SYNCS 0x989680 ;  /* 0x009896800000895d */ /* 0x002fea0003900000 */
[----:B------:R-:W1:Y:S02]  /*8230*/  @!P0 SYNCS.PHASECHK.TRANS64 P0, [R8+URZ], R5 ;  /* 0x00000005080085a7 */ /* 0x000e64000800007f */
[----:B-1----:R-:W-:Y:S05]  /*8240*/  @!P0 BRA `(.L_x_185) ;  /* 0xfffffffc00f08947 */ /* 0x002fea000383ffff */
[----:B------:R-:W-:Y:S05]  /*8250*/  BRA `(.L_x_199) ;  /* 0xfffffff800b47947 */ /* 0x000fea000383ffff */
.L_x_186:
[----:B0-----:R0:W1:Y:S02]  /*8260*/  SYNCS.PHASECHK.TRANS64.TRYWAIT P0, [R9+URZ], R4 ;  /* 0x00000004090075a7 */ /* 0x001064000800017f */
[----:B-1----:R-:W-:Y:S05]  /*8270*/  @!P0 NANOSLEEP.SYNCS 0x989680 ;  /* 0x009896800000895d */ /* 0x002fea0003900000 */
[----:B------:R-:W1:Y:S02]  /*8280*/  @!P0 SYNCS.PHASECHK.TRANS64 P0, [R9+URZ], R4 ;  /* 0x00000004090085a7 */ /* 0x000e64000800007f */
[----:B-1----:R-:W-:Y:S05]  /*8290*/  @!P0 BRA `(.L_x_186) ;  /* 0xfffffffc00f08947 */ /* 0x002fea000383ffff */
[----:B------:R-:W-:Y:S05]  /*82a0*/  BRA `(.L_x_200) ;  /* 0xfffffff800c47947 */ /* 0x000fea000383ffff */
.L_x_187:
[----:B0-----:R0:W1:Y:S02]  /*82b0*/  SYNCS.PHASECHK.TRANS64.TRYWAIT P0, [R8+URZ], R5 ;  /* 0x00000005080075a7 */ /* 0x001064000800017f */
[----:B-1----:R-:W-:Y:S05]  /*82c0*/  @!P0 NANOSLEEP.SYNCS 0x989680 ;  /* 0x009896800000895d */ /* 0x002fea0003900000 */
[----:B------:R-:W1:Y:S02]  /*82d0*/  @!P0 SYNCS.PHASECHK.TRANS64 P0, [R8+URZ], R5 ;  /* 0x00000005080085a7 */ /* 0x000e64000800007f */
[----:B-1----:R-:W-:Y:S05]  /*82e0*/  @!P0 BRA `(.L_x_187) ;  /* 0xfffffffc00f08947 */ /* 0x002fea000383ffff */
[----:B------:R-:W-:Y:S05]  /*82f0*/  BRA `(.L_x_201) ;  /* 0xfffffff800d47947 */ /* 0x000fea000383ffff */
.L_x_188:
[----:B0-----:R0:W1:Y:S02]  /*8300*/  SYNCS.PHASECHK.TRANS64.TRYWAIT P0, [R9+URZ], R4 ;  /* 0x00000004090075a7 */ /* 0x001064000800017f */
[----:B-1----:R-:W-:Y:S05]  /*8310*/  @!P0 NANOSLEEP.SYNCS 0x989680 ;  /* 0x009896800000895d */ /* 0x002fea0003900000 */
[----:B------:R-:W1:Y:S02]  /*8320*/  @!P0 SYNCS.PHASECHK.TRANS64 P0, [R9+URZ], R4 ;  /* 0x00000004090085a7 */ /* 0x000e64000800007f */
[----:B-1----:R-:W-:Y:S05]  /*8330*/  @!P0 BRA `(.L_x_188) ;  /* 0xfffffffc00f08947 */ /* 0x002fea000383ffff */
[----:B------:R-:W-:Y:S05]  /*8340*/  BRA `(.L_x_202) ;  /* 0xfffffff800e47947 */ /* 0x000fea000383ffff */
.L_x_189:
[----:B0-----:R0:W1:Y:S02]  /*8350*/  SYNCS.PHASECHK.TRANS64.TRYWAIT P0, [R6+URZ], R5 ;  /* 0x00000005060075a7 */ /* 0x001064000800017f */
[----:B-1----:R-:W-:Y:S05]  /*8360*/  @!P0 NANOSLEEP.SYNCS 0x989680 ;  /* 0x009896800000895d */ /* 0x002fea0003900000 */
[----:B------:R-:W1:Y:S02]  /*8370*/  @!P0 SYNCS.PHASECHK.TRANS64 P0, [R6+URZ], R5 ;  /* 0x00000005060085a7 */ /* 0x000e64000800007f */
[----:B-1----:R-:W-:Y:S05]  /*8380*/  @!P0 BRA `(.L_x_189) ;  /* 0xfffffffc00f08947 */ /* 0x002fea000383ffff */
[----:B------:R-:W-:Y:S05]  /*8390*/  BRA `(.L_x_203) ;  /* 0xfffffff800ec7947 */ /* 0x000fea000383ffff */
.L_x_204:
[----:B------:R-:W-:-:S00]  /*83a0*/  BRA `(.L_x_204) ;  /* 0xfffffffc00fc7947 */ /* 0x000fc0000383ffff */
[----:B------:R-:W-:-:S00]  /*83b0*/  NOP ;  /* 0x0000000000007918 */ /* 0x000fc00000000000 */
        /* <DEDUP_REMOVED lines=12> */
.L_x_205:


//--------------------- .nv.global.init           --------------------------
	.section	.nv.global.init,"aw",@progbits
.nv.global.init:
	.type		$str$22,@object
	.size		$str$22,($str$23 - $str$22)
$str$22:
        /*0000*/ 	.byte	0x6b, 0x5f, 0x74, 0x69, 0x6c, 0x65, 0x5f, 0x63, 0x6f, 0x75, 0x6e, 0x74, 0x20, 0x3e, 0x3d, 0x20
        /*0010*/ 	.byte	0x31, 0x00
	.type		$str$23,@object
	.size		$str$23,(__unnamed_1 - $str$23)
$str$23:
        /*0012*/ 	.byte	0x2f, 0x74, 0x6d, 0x70, 0x2f, 0x63, 0x75, 0x74, 0x6c, 0x61, 0x73, 0x73, 0x5f, 0x73, 0x77, 0x65
        /*0022*/ 	.byte	0x65, 0x70, 0x5f, 0x73, 0x72, 0x63, 0x2f, 0x69, 0x6e, 0x63, 0x6c, 0x75, 0x64, 0x65, 0x2f, 0x63
        /*0032*/ 	.byte	0x75, 0x74, 0x6c, 0x61, 0x73, 0x73, 0x2f, 0x67, 0x65, 0x6d, 0x6d, 0x2f, 0x63, 0x6f, 0x6c, 0x6c
        /*0042*/ 	.byte	0x65, 0x63, 0x74, 0x69, 0x76, 0x65, 0x2f, 0x73, 0x6d, 0x39, 0x30, 0x5f, 0x6d, 0x6d, 0x61, 0x5f
        /*0052*/ 	.byte	0x74, 0x6d, 0x61, 0x5f, 0x67, 0x6d, 0x6d, 0x61, 0x5f, 0x73, 0x73, 0x5f, 0x77, 0x61, 0x72, 0x70
        /*0062*/ 	.byte	0x73, 0x70, 0x65, 0x63, 0x69, 0x61, 0x6c, 0x69, 0x7a, 0x65, 0x64, 0x2e, 0x68, 0x70, 0x70, 0x00
	.type		__unnamed_1,@object
	.size		__unnamed_1,(.L_0 - __unnamed_1)
__unnamed_1:
        /*0072*/ 	.byte	0x76, 0x6f, 0x69, 0x64, 0x20, 0x63, 0x75, 0x74, 0x6c, 0x61, 0x73, 0x73, 0x3a, 0x3a, 0x67, 0x65
        /* <DEDUP_REMOVED lines=180> */
        /*0bc2*/ 	.byte	0x74, 0x69, 0x74, 0x79, 0x5d, 0x00
.L_0:


//--------------------- .nv.shared._ZN7cutlass13device_kernelINS_4gemm6kernel13GemmUniversalIN4cute5tupleIJiiiiEEENS1_10collective13CollectiveMmaINS1_34MainloopSm90TmaGmmaWarpSpecializedILi7ENS5_IJNS4_1CILi1EEENSA_ILi2EEESB_EEENS1_35KernelTmaWarpSpecializedCooperativeEEENS5_IJNSA_ILi128EEESG_NSA_ILi64EEEEEENS_6half_tENS5_IJSB_llEEESJ_NS5_IJlSB_lEEENS4_8TiledMMAINS4_8MMA_AtomIJNS4_4SM904GMMA26MMA_64x128x16_F32F16F16_SSILNSP_5MajorE1ELSR_0ELNSP_7ScaleInE1ELSS_1EEEEEENS4_6LayoutINS5_IJSC_SB_SB_EEENS5_IJSB_NSA_ILi0EEESX_EEEEENS5_IJNS4_10UnderscoreES10_S10_EEEEENS4_23SM90_TMA_LOAD_MULTICASTENS4_14ComposedLayoutINS4_7SwizzleILi3ELi4ELi3EEENS4_18smem_ptr_flag_bitsILi16EEENSV_INS5_IJSH_NSA_ILi8EEEEEENS5_IJSB_SH_EEEEEEEvNS4_8identityENS4_13SM90_TMA_LOADENS14_IS16_S18_NSV_INS5_IJS19_SH_EEENS5_IJSH_SB_EEEEEEEvS1E_EENS_8epilogue10collective6detail29Sm90TmaWarpSpecializedAdapterINS1M_15DefaultEpilogueISJ_SL_SL_NS1L_6thread17LinearCombinationISJ_Li1EffLNS1Q_9ScaleType4KindE0ELNS_15FloatRoundStyleE2ESJ_EENS1_15EpilogueDefaultEEEEEvvEEEEvNT_6ParamsE --------------------------
	.section	.nv.shared._ZN7cutlass13device_kernelINS_4gemm6kernel13GemmUniversalIN4cute5tupleIJiiiiEEENS1_10collective13CollectiveMmaINS1_34MainloopSm90TmaGmmaWarpSpecializedILi7ENS5_IJNS4_1CILi1EEENSA_ILi2EEESB_EEENS1_35KernelTmaWarpSpecializedCooperativeEEENS5_IJNSA_ILi128EEESG_NSA_ILi64EEEEEENS_6half_tENS5_IJSB_llEEESJ_NS5_IJlSB_lEEENS4_8TiledMMAINS4_8MMA_AtomIJNS4_4SM904GMMA26MMA_64x128x16_F32F16F16_SSILNSP_5MajorE1ELSR_0ELNSP_7ScaleInE1ELSS_1EEEEEENS4_6LayoutINS5_IJSC_SB_SB_EEENS5_IJSB_NSA_ILi0EEESX_EEEEENS5_IJNS4_10UnderscoreES10_S10_EEEEENS4_23SM90_TMA_LOAD_MULTICASTENS4_14ComposedLayoutINS4_7SwizzleILi3ELi4ELi3EEENS4_18smem_ptr_flag_bitsILi16EEENSV_INS5_IJSH_NSA_ILi8EEEEEENS5_IJSB_SH_EEEEEEEvNS4_8identityENS4_13SM90_TMA_LOADENS14_IS16_S18_NSV_INS5_IJS19_SH_EEENS5_IJSH_SB_EEEEEEEvS1E_EENS_8epilogue10collective6detail29Sm90TmaWarpSpecializedAdapterINS1M_15DefaultEpilogueISJ_SL_SL_NS1L_6thread17LinearCombinationISJ_Li1EffLNS1Q_9ScaleType4KindE0ELNS_15FloatRoundStyleE2ESJ_EENS1_15EpilogueDefaultEEEEEvvEEEEvNT_6ParamsE,"aw",@nobits
	.sectionflags	@""
	.align	16
	.zero		1024


//--------------------- .nv.shared.reserved.0     --------------------------
	.section	.nv.shared.reserved.0,"aw",@nobits
	.weak		__nv_reservedSMEM_offset_0_alias
	.size		__nv_reservedSMEM_offset_0_alias, 0, 0
	.other		__nv_reservedSMEM_offset_0_alias,@"STO_CUDA_RESERVED_SHARED STV_DEFAULT"
__nv_reservedSMEM_offset_0_alias:
	.zero		0


//--------------------- .nv.global                --------------------------
	.section	.nv.global,"aw",@nobits
.nv.global:
	.type		_ZN40_INTERNAL_9e427519_4_k_cu_1ea639cf_379624cute1_E,@object
	.size		_ZN40_INTERNAL_9e427519_4_k_cu_1ea639cf_379624cute1_E,(_ZN40_INTERNAL_9e427519_4_k_cu_1ea639cf_379624cuda3std3__45__cpo6cbeginE - _ZN40_INTERNAL_9e427519_4_k_cu_1ea639cf_379624cute1_E)
_ZN40_INTERNAL_9e427519_4_k_cu_1ea639cf_379624cute1_E:
	.zero		1
	.type		_ZN40_INTERNAL_9e427519_4_k_cu_1ea639cf_379624cuda3std3__45__cpo6cbeginE,@object
	.size		_ZN40_INTERNAL_9e427519_4_k_cu_1ea639cf_379624cuda3std3__45__cpo6cbeginE,(_ZN40_INTERNAL_9e427519_4_k_cu_1ea639cf_379624cuda3std3__48in_placeE - _ZN40_INTERNAL_9e427519_4_k_cu_1ea639cf_379624cuda3std3__45__cpo6cbeginE)
_ZN40_INTERNAL_9e427519_4_k_cu_1ea639cf_379624cuda3std3__45__cpo6cbeginE:
	.zero		1
	.type		_ZN40_INTERNAL_9e427519_4_k_cu_1ea639cf_379624cuda3std3__48in_placeE,@object
	.size		_ZN40_INTERNAL_9e427519_4_k_cu_1ea639cf_379624cuda3std3__48in_placeE,(_ZN40_INTERNAL_9e427519_4_k_cu_1ea639cf_379624cuda3std6ranges3__45__cpo9iter_moveE - _ZN40_INTERNAL_9e427519_4_k_cu_1ea639cf_379624cuda3std3__48in_placeE)
_ZN40_INTERNAL_9e427519_4_k_cu_1ea639cf_379624cuda3std3__48in_placeE:
	.zero		1
	.type		_ZN40_INTERNAL_9e427519_4_k_cu_1ea639cf_379624cuda3std6ranges3__45__cpo9iter_moveE,@object
	.size		_ZN40_INTERNAL_9e427519_4_k_cu_1ea639cf_379624cuda3std6ranges3__45__cpo9iter_moveE,(_ZN40_INTERNAL_9e427519_4_k_cu_1ea639cf_379624cuda3std3__45__cpo5beginE - _ZN40_INTERNAL_9e427519_4_k_cu_1ea639cf_379624cuda3std6ranges3__45__cpo9iter_moveE)
_ZN40_INTERNAL_9e427519_4_k_cu_1ea639cf_379624cuda3std6ranges3__45__cpo9iter_moveE:
	.zero		1
	.type		_ZN40_INTERNAL_9e427519_4_k_cu_1ea639cf_379624cuda3std3__45__cpo5beginE,@object
	.size		_ZN40_INTERNAL_9e427519_4_k_cu_1ea639cf_379624cuda3std3__45__cpo5beginE,(_ZN40_INTERNAL_9e427519_4_k_cu_1ea639cf_379624cuda3std3__442_GLOBAL__N__9e427519_4_k_cu_1ea639cf_379626ignoreE - _ZN40_INTERNAL_9e427519_4_k_cu_1ea639cf_379624cuda3std3__45__cpo5beginE)
_ZN40_INTERNAL_9e427519_4_k_cu_1ea639cf_379624cuda3std3__45__cpo5beginE:
	.zero		1
	.type		_ZN40_INTERNAL_9e427519_4_k_cu_1ea639cf_379624cuda3std3__442_GLOBAL__N__9e427519_4_k_cu_1ea639cf_379626ignoreE,@object
	.size		_ZN40_INTERNAL_9e427519_4_k_cu_1ea639cf_379624cuda3std3__442_GLOBAL__N__9e427519_4_k_cu_1ea639cf_379626ignoreE,(_ZN40_INTERNAL_9e427519_4_k_cu_1ea639cf_379624cute7productE - _ZN40_INTERNAL_9e427519_4_k_cu_1ea639cf_379624cuda3std3__442_GLOBAL__N__9e427519_4_k_cu_1ea639cf_379626ignoreE)
_ZN40_INTERNAL_9e427519_4_k_cu_1ea639cf_379624cuda3std3__442_GLOBAL__N__9e427519_4_k_cu_1ea639cf_379626ignoreE:
	.zero		1
	.type		_ZN40_INTERNAL_9e427519_4_k_cu_1ea639cf_379624cute7productE,@object
	.size		_ZN40_INTERNAL_9e427519_4_k_cu_1ea639cf_379624cute7productE,(_ZN40_INTERNAL_9e427519_4_k_cu_1ea639cf_379624cuda3std3__45__cpo3endE - _ZN40_INTERNAL_9e427519_4_k_cu_1ea639cf_379624cute7productE)
_ZN40_INTERNAL_9e427519_4_k_cu_1ea639cf_379624cute7productE:
	.zero		1
	.type		_ZN40_INTERNAL_9e427519_4_k_cu_1ea639cf_379624cuda3std3__45__cpo3endE,@object
	.size		_ZN40_INTERNAL_9e427519_4_k_cu_1ea639cf_379624cuda3std3__45__cpo3endE,(_ZN40_INTERNAL_9e427519_4_k_cu_1ea639cf_379624cuda3std3__419piecewise_constructE - _ZN40_INTERNAL_9e427519_4_k_cu_1ea639cf_379624cuda3std3__45__cpo3endE)
_ZN40_INTERNAL_9e427519_4_k_cu_1ea639cf_379624cuda3std3__45__cpo3endE:
	.zero		1
	.type		_ZN40_INTERNAL_9e427519_4_k_cu_1ea639cf_379624cuda3std3__419piecewise_constructE,@object
	.size		_ZN40_INTERNAL_9e427519_4_k_cu_1ea639cf_379624cuda3std3__419piecewise_constructE,(_ZN40_INTERNAL_9e427519_4_k_cu_1ea639cf_379624cuda3std3__45__cpo4cendE - _ZN40_INTERNAL_9e427519_4_k_cu_1ea639cf_379624cuda3std3__419piecewise_constructE)
_ZN40_INTERNAL_9e427519_4_k_cu_1ea639cf_379624cuda3std3__419piecewise_constructE:
	.zero		1
	.type		_ZN40_INTERNAL_9e427519_4_k_cu_1ea639cf_379624cuda3std3__45__cpo4cendE,@object
	.size		_ZN40_INTERNAL_9e427519_4_k_cu_1ea639cf_379624cuda3std3__45__cpo4cendE,(_ZN40_INTERNAL_9e427519_4_k_cu_1ea639cf_379624cuda3std6ranges3__45__cpo4swapE - _ZN40_INTERNAL_9e427519_4_k_cu_1ea639cf_379624cuda3std3__45__cpo4cendE)
_ZN40_INTERNAL_9e427519_4_k_cu_1ea639cf_379624cuda3std3__45__cpo4cendE:
	.zero		1
	.type		_ZN40_INTERNAL_9e427519_4_k_cu_1ea639cf_379624cuda3std6ranges3__45__cpo4swapE,@object
	.size		_ZN40_INTERNAL_9e427519_4_k_cu_1ea639cf_379624cuda3std6ranges3__45__cpo4swapE,(.L_8 - _ZN40_INTERNAL_9e427519_4_k_cu_1ea639cf_379624cuda3std6ranges3__45__cpo4swapE)
_ZN40_INTERNAL_9e427519_4_k_cu_1ea639cf_379624cuda3std6ranges3__45__cpo4swapE:
	.zero		1
.L_8:


//--------------------- .nv.constant0._ZN7cutlass13device_kernelINS_4gemm6kernel13GemmUniversalIN4cute5tupleIJiiiiEEENS1_10collective13CollectiveMmaINS1_34MainloopSm90TmaGmmaWarpSpecializedILi7ENS5_IJNS4_1CILi1EEENSA_ILi2EEESB_EEENS1_35KernelTmaWarpSpecializedCooperativeEEENS5_IJNSA_ILi128EEESG_NSA_ILi64EEEEEENS_6half_tENS5_IJSB_llEEESJ_NS5_IJlSB_lEEENS4_8TiledMMAINS4_8MMA_AtomIJNS4_4SM904GMMA26MMA_64x128x16_F32F16F16_SSILNSP_5MajorE1ELSR_0ELNSP_7ScaleInE1ELSS_1EEEEEENS4_6LayoutINS5_IJSC_SB_SB_EEENS5_IJSB_NSA_ILi0EEESX_EEEEENS5_IJNS4_10UnderscoreES10_S10_EEEEENS4_23SM90_TMA_LOAD_MULTICASTENS4_14ComposedLayoutINS4_7SwizzleILi3ELi4ELi3EEENS4_18smem_ptr_flag_bitsILi16EEENSV_INS5_IJSH_NSA_ILi8EEEEEENS5_IJSB_SH_EEEEEEEvNS4_8identityENS4_13SM90_TMA_LOADENS14_IS16_S18_NSV_INS5_IJS19_SH_EEENS5_IJSH_SB_EEEEEEEvS1E_EENS_8epilogue10collective6detail29Sm90TmaWarpSpecializedAdapterINS1M_15DefaultEpilogueISJ_SL_SL_NS1L_6thread17LinearCombinationISJ_Li1EffLNS1Q_9ScaleType4KindE0ELNS_15FloatRoundStyleE2ESJ_EENS1_15EpilogueDefaultEEEEEvvEEEEvNT_6ParamsE --------------------------
	.section	.nv.constant0._ZN7cutlass13device_kernelINS_4gemm6kernel13GemmUniversalIN4cute5tupleIJiiiiEEENS1_10collective13CollectiveMmaINS1_34MainloopSm90TmaGmmaWarpSpecializedILi7ENS5_IJNS4_1CILi1EEENSA_ILi2EEESB_EEENS1_35KernelTmaWarpSpecializedCooperativeEEENS5_IJNSA_ILi128EEESG_NSA_ILi64EEEEEENS_6half_tENS5_IJSB_llEEESJ_NS5_IJlSB_lEEENS4_8TiledMMAINS4_8MMA_AtomIJNS4_4SM904GMMA26MMA_64x128x16_F32F16F16_SSILNSP_5MajorE1ELSR_0ELNSP_7ScaleInE1ELSS_1EEEEEENS4_6LayoutINS5_IJSC_SB_SB_EEENS5_IJSB_NSA_ILi0EEESX_EEEEENS5_IJNS4_10UnderscoreES10_S10_EEEEENS4_23SM90_TMA_LOAD_MULTICASTENS4_14ComposedLayoutINS4_7SwizzleILi3ELi4ELi3EEENS4_18smem_ptr_flag_bitsILi16EEENSV_INS5_IJSH_NSA_ILi8EEEEEENS5_IJSB_SH_EEEEEEEvNS4_8identityENS4_13SM90_TMA_LOADENS14_IS16_S18_NSV_INS5_IJS19_SH_EEENS5_IJSH_SB_EEEEEEEvS1E_EENS_8epilogue10collective6detail29Sm90TmaWarpSpecializedAdapterINS1M_15DefaultEpilogueISJ_SL_SL_NS1L_6thread17LinearCombinationISJ_Li1EffLNS1Q_9ScaleType4KindE0ELNS_15FloatRoundStyleE2ESJ_EENS1_15EpilogueDefaultEEEEEvvEEEEvNT_6ParamsE,"a",@progbits
	.sectionflags	@""
	.align	4
.nv.constant0._ZN7cutlass13device_kernelINS_4gemm6kernel13GemmUniversalIN4cute5tupleIJiiiiEEENS1_10collective13CollectiveMmaINS1_34MainloopSm90TmaGmmaWarpSpecializedILi7ENS5_IJNS4_1CILi1EEENSA_ILi2EEESB_EEENS1_35KernelTmaWarpSpecializedCooperativeEEENS5_IJNSA_ILi128EEESG_NSA_ILi64EEEEEENS_6half_tENS5_IJSB_llEEESJ_NS5_IJlSB_lEEENS4_8TiledMMAINS4_8MMA_AtomIJNS4_4SM904GMMA26MMA_64x128x16_F32F16F16_SSILNSP_5MajorE1ELSR_0ELNSP_7ScaleInE1ELSS_1EEEEEENS4_6LayoutINS5_IJSC_SB_SB_EEENS5_IJSB_NSA_ILi0EEESX_EEEEENS5_IJNS4_10UnderscoreES10_S10_EEEEENS4_23SM90_TMA_LOAD_MULTICASTENS4_14ComposedLayoutINS4_7SwizzleILi3ELi4ELi3EEENS4_18smem_ptr_flag_bitsILi16EEENSV_INS5_IJSH_NSA_ILi8EEEEEENS5_IJSB_SH_EEEEEEEvNS4_8identityENS4_13SM90_TMA_LOADENS14_IS16_S18_NSV_INS5_IJS19_SH_EEENS5_IJSH_SB_EEEEEEEvS1E_EENS_8epilogue10collective6detail29Sm90TmaWarpSpecializedAdapterINS1M_15DefaultEpilogueISJ_SL_SL_NS1L_6thread17LinearCombinationISJ_Li1EffLNS1Q_9ScaleType4KindE0ELNS_15FloatRoundStyleE2ESJ_EENS1_15EpilogueDefaultEEEEEvvEEEEvNT_6ParamsE:
	.zero		1664


//--------------------- SYMBOLS --------------------------

	.type		.nv.reservedSmem.offset0,@object
	.size		.nv.reservedSmem.offset0,0x4
	.type		__assertfail,@function
